	.target	sm_90a

	.elftype	@"ET_EXEC"


//--------------------- .note.nv.tkinfo           --------------------------
	.section	.note.nv.tkinfo,"",@"SHT_NOTE"
	.sectionflags	@"SHF_NOTE_NV_TKINFO"
	.tkinfo
        /*0018*/ 	.word	0x00000002
        /*0030*/ 	.string	""
        /*0030*/ 	.string	"ptxas"
        /*0030*/ 	.string	"Cuda compilation tools, release 13.0, V13.0.88"
        /*0030*/ 	.string	"Build cuda_13.0.r13.0/compiler.36424714_0"
        /*0030*/ 	.string	"-arch sm_90a -m 64 "



//--------------------- .note.nv.cuinfo           --------------------------
	.section	.note.nv.cuinfo,"",@"SHT_NOTE"
	.sectionflags	@"SHF_NOTE_NV_CUINFO"
        /*0018*/ 	.short	0x0002
        /*001a*/ 	.short	0x005a
        /*001c*/ 	.short	0x0082
	.zero		2


//--------------------- .nv.info                  --------------------------
	.section	.nv.info,"",@"SHT_CUDA_INFO"
	.align	4


	//----- nvinfo : EIATTR_REGCOUNT
	.align		4
        /*0000*/ 	.byte	0x04, 0x2f
        /*0002*/ 	.short	(.L_12 - .L_11)
	.align		4
.L_11:
        /*0004*/ 	.word	index@(_ZN7cutlass13device_kernelINS_4gemm6kernel13GemmUniversalIN4cute5tupleIJiiiiEEENS1_10collective13CollectiveMmaINS1_37MainloopSm90TmaGmmaWarpSpecializedFP8ILi14ENS5_IJNS4_1CILi4EEENSA_ILi1EEESC_EEENS1_35KernelTmaWarpSpecializedCooperativeEEENS5_IJNSA_ILi128EEESG_NSA_ILi64EEEEEENS_12float_e5m2_tENS5_IJlSC_lEEESJ_SK_NS4_8TiledMMAINS4_8MMA_AtomIJNS4_4SM904GMMA31MMA_64x128x32_F32E5M2E5M2_SS_TNILNSO_7ScaleInE1ELSQ_1EEEEEENS4_6LayoutINS5_IJNSA_ILi2EEESC_SC_EEENS5_IJSC_NSA_ILi0EEESW_EEEEENS5_IJNS4_10UnderscoreESZ_SZ_EEEEENS4_13SM90_TMA_LOADENS4_14ComposedLayoutINS4_7SwizzleILi2ELi4ELi3EEENS4_18smem_ptr_flag_bitsILi8EEENST_INS5_IJNSA_ILi8EEESH_EEENS5_IJSH_SC_EEEEEEEvNS4_8identityENS4_23SM90_TMA_LOAD_MULTICASTES1C_vS1D_EENS_8epilogue10collective6detail29Sm90TmaWarpSpecializedAdapterINS1H_15DefaultEpilogueISJ_SK_SK_NS1G_6thread17LinearCombinationISJ_Li1EffLNS1L_9ScaleType4KindE0ELNS_15FloatRoundStyleE2ESJ_EENS1_15EpilogueDefaultEEEEEvvEEEEvNT_6ParamsE)
        /*0008*/ 	.word	0x000000a8


	//----- nvinfo : EIATTR_FRAME_SIZE
	.align		4
.L_12:
        /*000c*/ 	.byte	0x04, 0x11
        /*000e*/ 	.short	(.L_14 - .L_13)
	.align		4
.L_13:
        /*0010*/ 	.word	index@(_ZN7cutlass13device_kernelINS_4gemm6kernel13GemmUniversalIN4cute5tupleIJiiiiEEENS1_10collective13CollectiveMmaINS1_37MainloopSm90TmaGmmaWarpSpecializedFP8ILi14ENS5_IJNS4_1CILi4EEENSA_ILi1EEESC_EEENS1_35KernelTmaWarpSpecializedCooperativeEEENS5_IJNSA_ILi128EEESG_NSA_ILi64EEEEEENS_12float_e5m2_tENS5_IJlSC_lEEESJ_SK_NS4_8TiledMMAINS4_8MMA_AtomIJNS4_4SM904GMMA31MMA_64x128x32_F32E5M2E5M2_SS_TNILNSO_7ScaleInE1ELSQ_1EEEEEENS4_6LayoutINS5_IJNSA_ILi2EEESC_SC_EEENS5_IJSC_NSA_ILi0EEESW_EEEEENS5_IJNS4_10UnderscoreESZ_SZ_EEEEENS4_13SM90_TMA_LOADENS4_14ComposedLayoutINS4_7SwizzleILi2ELi4ELi3EEENS4_18smem_ptr_flag_bitsILi8EEENST_INS5_IJNSA_ILi8EEESH_EEENS5_IJSH_SC_EEEEEEEvNS4_8identityENS4_23SM90_TMA_LOAD_MULTICASTES1C_vS1D_EENS_8epilogue10collective6detail29Sm90TmaWarpSpecializedAdapterINS1H_15DefaultEpilogueISJ_SK_SK_NS1G_6thread17LinearCombinationISJ_Li1EffLNS1L_9ScaleType4KindE0ELNS_15FloatRoundStyleE2ESJ_EENS1_15EpilogueDefaultEEEEEvvEEEEvNT_6ParamsE)
        /*0014*/ 	.word	0x00000000


	//----- nvinfo : EIATTR_MIN_STACK_SIZE
	.align		4
.L_14:
        /*0018*/ 	.byte	0x04, 0x12
        /*001a*/ 	.short	(.L_16 - .L_15)
	.align		4
.L_15:
        /*001c*/ 	.word	index@(_ZN7cutlass13device_kernelINS_4gemm6kernel13GemmUniversalIN4cute5tupleIJiiiiEEENS1_10collective13CollectiveMmaINS1_37MainloopSm90TmaGmmaWarpSpecializedFP8ILi14ENS5_IJNS4_1CILi4EEENSA_ILi1EEESC_EEENS1_35KernelTmaWarpSpecializedCooperativeEEENS5_IJNSA_ILi128EEESG_NSA_ILi64EEEEEENS_12float_e5m2_tENS5_IJlSC_lEEESJ_SK_NS4_8TiledMMAINS4_8MMA_AtomIJNS4_4SM904GMMA31MMA_64x128x32_F32E5M2E5M2_SS_TNILNSO_7ScaleInE1ELSQ_1EEEEEENS4_6LayoutINS5_IJNSA_ILi2EEESC_SC_EEENS5_IJSC_NSA_ILi0EEESW_EEEEENS5_IJNS4_10UnderscoreESZ_SZ_EEEEENS4_13SM90_TMA_LOADENS4_14ComposedLayoutINS4_7SwizzleILi2ELi4ELi3EEENS4_18smem_ptr_flag_bitsILi8EEENST_INS5_IJNSA_ILi8EEESH_EEENS5_IJSH_SC_EEEEEEEvNS4_8identityENS4_23SM90_TMA_LOAD_MULTICASTES1C_vS1D_EENS_8epilogue10collective6detail29Sm90TmaWarpSpecializedAdapterINS1H_15DefaultEpilogueISJ_SK_SK_NS1G_6thread17LinearCombinationISJ_Li1EffLNS1L_9ScaleType4KindE0ELNS_15FloatRoundStyleE2ESJ_EENS1_15EpilogueDefaultEEEEEvvEEEEvNT_6ParamsE)
        /*0020*/ 	.word	0x00000000
.L_16:


//--------------------- .nv.compat                --------------------------
	.section	.nv.compat,"",@"SHT_CUDA_COMPAT_INFO"
	.align	4
        /*0000*/ 	.byte	0x02, 0x09, 0x01, 0x00, 0x02, 0x02, 0x04, 0x00, 0x02, 0x05, 0x05, 0x00, 0x03, 0x07, 0x01, 0x01
        /*0010*/ 	.byte	0x02, 0x03, 0x01, 0x00, 0x02, 0x06, 0x01, 0x00, 0x04, 0x0b, 0x08, 0x00, 0x00, 0x00, 0x00, 0x00
        /*0020*/ 	.byte	0x00, 0x00, 0x00, 0x00


//--------------------- .nv.info._ZN7cutlass13device_kernelINS_4gemm6kernel13GemmUniversalIN4cute5tupleIJiiiiEEENS1_10collective13CollectiveMmaINS1_37MainloopSm90TmaGmmaWarpSpecializedFP8ILi14ENS5_IJNS4_1CILi4EEENSA_ILi1EEESC_EEENS1_35KernelTmaWarpSpecializedCooperativeEEENS5_IJNSA_ILi128EEESG_NSA_ILi64EEEEEENS_12float_e5m2_tENS5_IJlSC_lEEESJ_SK_NS4_8TiledMMAINS4_8MMA_AtomIJNS4_4SM904GMMA31MMA_64x128x32_F32E5M2E5M2_SS_TNILNSO_7ScaleInE1ELSQ_1EEEEEENS4_6LayoutINS5_IJNSA_ILi2EEESC_SC_EEENS5_IJSC_NSA_ILi0EEESW_EEEEENS5_IJNS4_10UnderscoreESZ_SZ_EEEEENS4_13SM90_TMA_LOADENS4_14ComposedLayoutINS4_7SwizzleILi2ELi4ELi3EEENS4_18smem_ptr_flag_bitsILi8EEENST_INS5_IJNSA_ILi8EEESH_EEENS5_IJSH_SC_EEEEEEEvNS4_8identityENS4_23SM90_TMA_LOAD_MULTICASTES1C_vS1D_EENS_8epilogue10collective6detail29Sm90TmaWarpSpecializedAdapterINS1H_15DefaultEpilogueISJ_SK_SK_NS1G_6thread17LinearCombinationISJ_Li1EffLNS1L_9ScaleType4KindE0ELNS_15FloatRoundStyleE2ESJ_EENS1_15EpilogueDefaultEEEEEvvEEEEvNT_6ParamsE --------------------------
	.section	.nv.info._ZN7cutlass13device_kernelINS_4gemm6kernel13GemmUniversalIN4cute5tupleIJiiiiEEENS1_10collective13CollectiveMmaINS1_37MainloopSm90TmaGmmaWarpSpecializedFP8ILi14ENS5_IJNS4_1CILi4EEENSA_ILi1EEESC_EEENS1_35KernelTmaWarpSpecializedCooperativeEEENS5_IJNSA_ILi128EEESG_NSA_ILi64EEEEEENS_12float_e5m2_tENS5_IJlSC_lEEESJ_SK_NS4_8TiledMMAINS4_8MMA_AtomIJNS4_4SM904GMMA31MMA_64x128x32_F32E5M2E5M2_SS_TNILNSO_7ScaleInE1ELSQ_1EEEEEENS4_6LayoutINS5_IJNSA_ILi2EEESC_SC_EEENS5_IJSC_NSA_ILi0EEESW_EEEEENS5_IJNS4_10UnderscoreESZ_SZ_EEEEENS4_13SM90_TMA_LOADENS4_14ComposedLayoutINS4_7SwizzleILi2ELi4ELi3EEENS4_18smem_ptr_flag_bitsILi8EEENST_INS5_IJNSA_ILi8EEESH_EEENS5_IJSH_SC_EEEEEEEvNS4_8identityENS4_23SM90_TMA_LOAD_MULTICASTES1C_vS1D_EENS_8epilogue10collective6detail29Sm90TmaWarpSpecializedAdapterINS1H_15DefaultEpilogueISJ_SK_SK_NS1G_6thread17LinearCombinationISJ_Li1EffLNS1L_9ScaleType4KindE0ELNS_15FloatRoundStyleE2ESJ_EENS1_15EpilogueDefaultEEEEEvvEEEEvNT_6ParamsE,"",@"SHT_CUDA_INFO"
	.sectionflags	@""
	.align	4


	//----- nvinfo : EIATTR_CUDA_API_VERSION
	.align		4
        /*0000*/ 	.byte	0x04, 0x37
        /*0002*/ 	.short	(.L_18 - .L_17)
.L_17:
        /*0004*/ 	.word	0x00000082


	//----- nvinfo : EIATTR_KPARAM_INFO
	.align		4
.L_18:
        /*0008*/ 	.byte	0x04, 0x17
        /*000a*/ 	.short	(.L_20 - .L_19)
.L_19:
        /*000c*/ 	.word	0x00000000
        /*0010*/ 	.short	0x0000
        /*0012*/ 	.short	0x0070
        /*0014*/ 	.byte	0x00, 0xf0, 0x01, 0x10


	//----- nvinfo : EIATTR_SPARSE_MMA_MASK
	.align		4
.L_20:
        /*0018*/ 	.byte	0x03, 0x50
        /*001a*/ 	.short	0x0000


	//----- nvinfo : EIATTR_MAXREG_COUNT
	.align		4
        /*001c*/ 	.byte	0x03, 0x1b
        /*001e*/ 	.short	0x00a8


	//----- nvinfo : EIATTR_NUM_BARRIERS
	.align		4
        /*0020*/ 	.byte	0x02, 0x4c
        /*0022*/ 	.byte	0x01
	.zero		1


	//----- nvinfo : EIATTR_MERCURY_ISA_VERSION
	.align		4
        /*0024*/ 	.byte	0x03, 0x5f
        /*0026*/ 	.short	0x0101


	//----- nvinfo : EIATTR_INT_WARP_WIDE_INSTR_OFFSETS
	.align		4
        /*0028*/ 	.byte	0x04, 0x31
        /*002a*/ 	.short	(.L_22 - .L_21)


	//   ....[0]....
.L_21:
        /*002c*/ 	.word	0x00000610


	//   ....[1]....
        /*0030*/ 	.word	0x00000630


	//   ....[2]....
        /*0034*/ 	.word	0x000007c0


	//----- nvinfo : EIATTR_COOP_GROUP_MASK_REGIDS
	.align		4
.L_22:
        /*0038*/ 	.byte	0x04, 0x29
        /*003a*/ 	.short	(.L_24 - .L_23)


	//   ....[0]....
.L_23:
        /*003c*/ 	.word	0xffffffff


	//   ....[1]....
        /*0040*/ 	.word	0xffffffff


	//   ....[2]....
        /*0044*/ 	.word	0xffffffff


	//   ....[3]....
        /*0048*/ 	.word	0xffffffff


	//   ....[4]....
        /*004c*/ 	.word	0xffffffff


	//   ....[5]....
        /*0050*/ 	.word	0xffffffff


	//----- nvinfo : EIATTR_COOP_GROUP_INSTR_OFFSETS
	.align		4
.L_24:
        /*0054*/ 	.byte	0x04, 0x28
        /*0056*/ 	.short	(.L_26 - .L_25)


	//   ....[0]....
.L_25:
        /*0058*/ 	.word	0x00000060


	//   ....[1]....
        /*005c*/ 	.word	0x00000070


	//   ....[2]....
        /*0060*/ 	.word	0x00000130


	//   ....[3]....
        /*0064*/ 	.word	0x00000440


	//   ....[4]....
        /*0068*/ 	.word	0x00000980


	//   ....[5]....
        /*006c*/ 	.word	0x00001400


	//----- nvinfo : EIATTR_REG_RECONFIG
	.align		4
.L_26:
        /*0070*/ 	.byte	0x01, 0x54
	.zero		2


	//----- nvinfo : EIATTR_MBARRIER_INSTR_OFFSETS
	.align		4
        /*0074*/ 	.byte	0x04, 0x39
        /*0076*/ 	.short	(.L_28 - .L_27)


	//   ....[0]....
.L_27:
        /*0078*/ 	.word	0x00000250
        /*007c*/ 	.word	0x000000ff
        /*0080*/ 	.word	0x00000000
        /*0084*/ 	.short	0x0100
        /*0086*/ 	.byte	0x08
	.zero		1


	//   ....[1]....
        /*0088*/ 	.word	0x00000260
        /*008c*/ 	.word	0x000000ff
        /*0090*/ 	.word	0x00000070
        /*0094*/ 	.short	0x0100
        /*0096*/ 	.byte	0x08
	.zero		1


	//   ....[2]....
        /*0098*/ 	.word	0x00000270
        /*009c*/ 	.word	0x000000ff
        /*00a0*/ 	.word	0x00000008
        /*00a4*/ 	.short	0x0100
        /*00a6*/ 	.byte	0x08
	.zero		1


	//   ....[3]....
        /*00a8*/ 	.word	0x00000280
        /*00ac*/ 	.word	0x000000ff
        /*00b0*/ 	.word	0x00000078
        /*00b4*/ 	.short	0x0100
        /*00b6*/ 	.byte	0x08
	.zero		1


	//   ....[4]....
        /*00b8*/ 	.word	0x00000290
        /*00bc*/ 	.word	0x000000ff
        /*00c0*/ 	.word	0x00000010
        /*00c4*/ 	.short	0x0100
        /*00c6*/ 	.byte	0x08
	.zero		1


	//   ....[5]....
        /*00c8*/ 	.word	0x000002a0
        /*00cc*/ 	.word	0x000000ff
        /*00d0*/ 	.word	0x00000080
        /*00d4*/ 	.short	0x0100
        /*00d6*/ 	.byte	0x08
	.zero		1


	//   ....[6]....
        /*00d8*/ 	.word	0x000002b0
        /*00dc*/ 	.word	0x000000ff
        /*00e0*/ 	.word	0x00000018
        /*00e4*/ 	.short	0x0100
        /*00e6*/ 	.byte	0x08
	.zero		1


	//   ....[7]....
        /*00e8*/ 	.word	0x000002c0
        /*00ec*/ 	.word	0x000000ff
        /*00f0*/ 	.word	0x00000088
        /*00f4*/ 	.short	0x0100
        /*00f6*/ 	.byte	0x08
	.zero		1


	//   ....[8]....
        /*00f8*/ 	.word	0x000002d0
        /*00fc*/ 	.word	0x000000ff
        /*0100*/ 	.word	0x00000020
        /*0104*/ 	.short	0x0100
        /*0106*/ 	.byte	0x08
	.zero		1


	//   ....[9]....
        /*0108*/ 	.word	0x000002e0
        /*010c*/ 	.word	0x000000ff
        /*0110*/ 	.word	0x00000090
        /*0114*/ 	.short	0x0100
        /*0116*/ 	.byte	0x08
	.zero		1


	//   ....[10]....
        /*0118*/ 	.word	0x000002f0
        /*011c*/ 	.word	0x000000ff
        /*0120*/ 	.word	0x00000028
        /*0124*/ 	.short	0x0100
        /*0126*/ 	.byte	0x08
	.zero		1


	//   ....[11]....
        /*0128*/ 	.word	0x00000300
        /*012c*/ 	.word	0x000000ff
        /*0130*/ 	.word	0x00000098
        /*0134*/ 	.short	0x0100
        /*0136*/ 	.byte	0x08
	.zero		1


	//   ....[12]....
        /*0138*/ 	.word	0x00000310
        /*013c*/ 	.word	0x000000ff
        /*0140*/ 	.word	0x00000030
        /*0144*/ 	.short	0x0100
        /*0146*/ 	.byte	0x08
	.zero		1


	//   ....[13]....
        /*0148*/ 	.word	0x00000320
        /*014c*/ 	.word	0x000000ff
        /*0150*/ 	.word	0x000000a0
        /*0154*/ 	.short	0x0100
        /*0156*/ 	.byte	0x08
	.zero		1


	//   ....[14]....
        /*0158*/ 	.word	0x00000330
        /*015c*/ 	.word	0x000000ff
        /*0160*/ 	.word	0x00000038
        /*0164*/ 	.short	0x0100
        /*0166*/ 	.byte	0x08
	.zero		1


	//   ....[15]....
        /*0168*/ 	.word	0x00000340
        /*016c*/ 	.word	0x000000ff
        /*0170*/ 	.word	0x000000a8
        /*0174*/ 	.short	0x0100
        /*0176*/ 	.byte	0x08
	.zero		1


	//   ....[16]....
        /*0178*/ 	.word	0x00000350
        /*017c*/ 	.word	0x000000ff
        /*0180*/ 	.word	0x00000040
        /*0184*/ 	.short	0x0100
        /*0186*/ 	.byte	0x08
	.zero		1


	//   ....[17]....
        /*0188*/ 	.word	0x00000360
        /*018c*/ 	.word	0x000000ff
        /*0190*/ 	.word	0x000000b0
        /*0194*/ 	.short	0x0100
        /*0196*/ 	.byte	0x08
	.zero		1


	//   ....[18]....
        /*0198*/ 	.word	0x00000370
        /*019c*/ 	.word	0x000000ff
        /*01a0*/ 	.word	0x00000048
        /*01a4*/ 	.short	0x0100
        /*01a6*/ 	.byte	0x08
	.zero		1


	//   ....[19]....
        /*01a8*/ 	.word	0x00000380
        /*01ac*/ 	.word	0x000000ff
        /*01b0*/ 	.word	0x000000b8
        /*01b4*/ 	.short	0x0100
        /*01b6*/ 	.byte	0x08
	.zero		1


	//   ....[20]....
        /*01b8*/ 	.word	0x00000390
        /*01bc*/ 	.word	0x000000ff
        /*01c0*/ 	.word	0x00000050
        /*01c4*/ 	.short	0x0100
        /*01c6*/ 	.byte	0x08
	.zero		1


	//   ....[21]....
        /*01c8*/ 	.word	0x000003a0
        /*01cc*/ 	.word	0x000000ff
        /*01d0*/ 	.word	0x000000c0
        /*01d4*/ 	.short	0x0100
        /*01d6*/ 	.byte	0x08
	.zero		1


	//   ....[22]....
        /*01d8*/ 	.word	0x000003b0
        /*01dc*/ 	.word	0x000000ff
        /*01e0*/ 	.word	0x00000058
        /*01e4*/ 	.short	0x0100
        /*01e6*/ 	.byte	0x08
	.zero		1


	//   ....[23]....
        /*01e8*/ 	.word	0x000003c0
        /*01ec*/ 	.word	0x000000ff
        /*01f0*/ 	.word	0x000000c8
        /*01f4*/ 	.short	0x0100
        /*01f6*/ 	.byte	0x08
	.zero		1


	//   ....[24]....
        /*01f8*/ 	.word	0x000003d0
        /*01fc*/ 	.word	0x000000ff
        /*0200*/ 	.word	0x00000060
        /*0204*/ 	.short	0x0100
        /*0206*/ 	.byte	0x08
	.zero		1


	//   ....[25]....
        /*0208*/ 	.word	0x000003e0
        /*020c*/ 	.word	0x000000ff
        /*0210*/ 	.word	0x000000d0
        /*0214*/ 	.short	0x0100
        /*0216*/ 	.byte	0x08
	.zero		1


	//   ....[26]....
        /*0218*/ 	.word	0x000003f0
        /*021c*/ 	.word	0x000000ff
        /*0220*/ 	.word	0x00000068
        /*0224*/ 	.short	0x0100
        /*0226*/ 	.byte	0x08
	.zero		1


	//   ....[27]....
        /*0228*/ 	.word	0x00000400
        /*022c*/ 	.word	0x000000ff
        /*0230*/ 	.word	0x000000d8
        /*0234*/ 	.short	0x0100
        /*0236*/ 	.byte	0x08
	.zero		1


	//   ....[28]....
        /*0238*/ 	.word	0x00000840
        /*023c*/ 	.word	0x000000ff
        /*0240*/ 	.word	0x000000f0
        /*0244*/ 	.short	0x0100
        /*0246*/ 	.byte	0x06
	.zero		1


	//   ....[29]....
        /*0248*/ 	.word	0x000008f0
        /*024c*/ 	.word	0x000000ff
        /*0250*/ 	.word	0x000000f8
        /*0254*/ 	.short	0x0100
        /*0256*/ 	.byte	0x06
	.zero		1


	//   ....[30]....
        /*0258*/ 	.word	0x00001930
        /*025c*/ 	.word	0x000000ff
        /*0260*/ 	.word	0x00000000
        /*0264*/ 	.short	0x010a
        /*0266*/ 	.byte	0x06
	.zero		1


	//   ....[31]....
        /*0268*/ 	.word	0x00001970
        /*026c*/ 	.word	0x000000ff
        /*0270*/ 	.word	0x00000000
        /*0274*/ 	.short	0x010a
        /*0276*/ 	.byte	0x06
	.zero		1


	//   ....[32]....
        /*0278*/ 	.word	0x000022a0
        /*027c*/ 	.word	0x000000ff
        /*0280*/ 	.word	0x00000000
        /*0284*/ 	.short	0x010a
        /*0286*/ 	.byte	0x0c
	.zero		1


	//   ....[33]....
        /*0288*/ 	.word	0x000022e0
        /*028c*/ 	.word	0x000000ff
        /*0290*/ 	.word	0x00000000
        /*0294*/ 	.short	0x010a
        /*0296*/ 	.byte	0x0c
	.zero		1


	//   ....[34]....
        /*0298*/ 	.word	0x00002910
        /*029c*/ 	.word	0x0000008c
        /*02a0*/ 	.word	0x00000000
        /*02a4*/ 	.short	0x0101
        /*02a6*/ 	.byte	0x3f
	.zero		1


	//   ....[35]....
        /*02a8*/ 	.word	0x00002fc0
        /*02ac*/ 	.word	0x0000000c
        /*02b0*/ 	.word	0x00000000
        /*02b4*/ 	.short	0x0101
        /*02b6*/ 	.byte	0x3f
	.zero		1


	//   ....[36]....
        /*02b8*/ 	.word	0x000088c0
        /*02bc*/ 	.word	0x00000012
        /*02c0*/ 	.word	0x00000070
        /*02c4*/ 	.short	0x010a
        /*02c6*/ 	.byte	0x3f
	.zero		1


	//   ....[37]....
        /*02c8*/ 	.word	0x00008c40
        /*02cc*/ 	.word	0x00000008
        /*02d0*/ 	.word	0x000000f8
        /*02d4*/ 	.short	0x0101
        /*02d6*/ 	.byte	0x3f
	.zero		1


	//   ....[38]....
        /*02d8*/ 	.word	0x00009360
        /*02dc*/ 	.word	0x00000007
        /*02e0*/ 	.word	0x00000000
        /*02e4*/ 	.short	0x010a
        /*02e6*/ 	.byte	0x3f
	.zero		1


	//   ....[39]....
        /*02e8*/ 	.word	0x000093e0
        /*02ec*/ 	.word	0x00000009
        /*02f0*/ 	.word	0x00000000
        /*02f4*/ 	.short	0x010a
        /*02f6*/ 	.byte	0x3f
	.zero		1


	//   ....[40]....
        /*02f8*/ 	.word	0x00009470
        /*02fc*/ 	.word	0x00000006
        /*0300*/ 	.word	0x00000000
        /*0304*/ 	.short	0x010a
        /*0306*/ 	.byte	0x3f
	.zero		1


	//   ....[41]....
        /*0308*/ 	.word	0x00009500
        /*030c*/ 	.word	0x00000009
        /*0310*/ 	.word	0x00000000
        /*0314*/ 	.short	0x010a
        /*0316*/ 	.byte	0x3f
	.zero		1


	//   ....[42]....
        /*0318*/ 	.word	0x00009590
        /*031c*/ 	.word	0x00000006
        /*0320*/ 	.word	0x00000000
        /*0324*/ 	.short	0x010a
        /*0326*/ 	.byte	0x3f
	.zero		1


	//   ....[43]....
        /*0328*/ 	.word	0x00009620
        /*032c*/ 	.word	0x00000009
        /*0330*/ 	.word	0x00000000
        /*0334*/ 	.short	0x010a
        /*0336*/ 	.byte	0x3f
	.zero		1


	//   ....[44]....
        /*0338*/ 	.word	0x000096b0
        /*033c*/ 	.word	0x00000006
        /*0340*/ 	.word	0x00000000
        /*0344*/ 	.short	0x010a
        /*0346*/ 	.byte	0x3f
	.zero		1


	//   ....[45]....
        /*0348*/ 	.word	0x00009740
        /*034c*/ 	.word	0x00000009
        /*0350*/ 	.word	0x00000000
        /*0354*/ 	.short	0x010a
        /*0356*/ 	.byte	0x3f
	.zero		1


	//   ....[46]....
        /*0358*/ 	.word	0x000097d0
        /*035c*/ 	.word	0x00000006
        /*0360*/ 	.word	0x00000000
        /*0364*/ 	.short	0x010a
        /*0366*/ 	.byte	0x3f
	.zero		1


	//   ....[47]....
        /*0368*/ 	.word	0x00009860
        /*036c*/ 	.word	0x00000009
        /*0370*/ 	.word	0x00000000
        /*0374*/ 	.short	0x010a
        /*0376*/ 	.byte	0x3f
	.zero		1


	//   ....[48]....
        /*0378*/ 	.word	0x000098f0
        /*037c*/ 	.word	0x00000006
        /*0380*/ 	.word	0x00000000
        /*0384*/ 	.short	0x010a
        /*0386*/ 	.byte	0x3f
	.zero		1


	//   ....[49]....
        /*0388*/ 	.word	0x00009980
        /*038c*/ 	.word	0x00000009
        /*0390*/ 	.word	0x00000000
        /*0394*/ 	.short	0x010a
        /*0396*/ 	.byte	0x3f
	.zero		1


	//   ....[50]....
        /*0398*/ 	.word	0x00009a10
        /*039c*/ 	.word	0x00000006
        /*03a0*/ 	.word	0x00000000
        /*03a4*/ 	.short	0x010a
        /*03a6*/ 	.byte	0x3f
	.zero		1


	//   ....[51]....
        /*03a8*/ 	.word	0x00009aa0
        /*03ac*/ 	.word	0x00000003
        /*03b0*/ 	.word	0x00000000
        /*03b4*/ 	.short	0x010a
        /*03b6*/ 	.byte	0x3f
	.zero		1


	//   ....[52]....
        /*03b8*/ 	.word	0x00009b10
        /*03bc*/ 	.word	0x0000000d
        /*03c0*/ 	.word	0x00000000
        /*03c4*/ 	.short	0x010a
        /*03c6*/ 	.byte	0x3f
	.zero		1


	//   ....[53]....
        /*03c8*/ 	.word	0x00009b70
        /*03cc*/ 	.word	0x00000091
        /*03d0*/ 	.word	0x00000000
        /*03d4*/ 	.short	0x010a
        /*03d6*/ 	.byte	0x3f
	.zero		1


	//   ....[54]....
        /*03d8*/ 	.word	0x00009c40
        /*03dc*/ 	.word	0x00000012
        /*03e0*/ 	.word	0x00000070
        /*03e4*/ 	.short	0x010a
        /*03e6*/ 	.byte	0x3f
	.zero		1


	//   ....[55]....
        /*03e8*/ 	.word	0x00009d10
        /*03ec*/ 	.word	0x00000007
        /*03f0*/ 	.word	0x00000000
        /*03f4*/ 	.short	0x010a
        /*03f6*/ 	.byte	0x3f
	.zero		1


	//   ....[56]....
        /*03f8*/ 	.word	0x00009d60
        /*03fc*/ 	.word	0x00000009
        /*0400*/ 	.word	0x00000000
        /*0404*/ 	.short	0x010a
        /*0406*/ 	.byte	0x3f
	.zero		1


	//   ....[57]....
        /*0408*/ 	.word	0x00009db0
        /*040c*/ 	.word	0x00000006
        /*0410*/ 	.word	0x00000000
        /*0414*/ 	.short	0x010a
        /*0416*/ 	.byte	0x3f
	.zero		1


	//   ....[58]....
        /*0418*/ 	.word	0x00009e00
        /*041c*/ 	.word	0x00000009
        /*0420*/ 	.word	0x00000000
        /*0424*/ 	.short	0x010a
        /*0426*/ 	.byte	0x3f
	.zero		1


	//   ....[59]....
        /*0428*/ 	.word	0x00009e50
        /*042c*/ 	.word	0x00000006
        /*0430*/ 	.word	0x00000000
        /*0434*/ 	.short	0x010a
        /*0436*/ 	.byte	0x3f
	.zero		1


	//   ....[60]....
        /*0438*/ 	.word	0x00009ea0
        /*043c*/ 	.word	0x00000009
        /*0440*/ 	.word	0x00000000
        /*0444*/ 	.short	0x010a
        /*0446*/ 	.byte	0x3f
	.zero		1


	//   ....[61]....
        /*0448*/ 	.word	0x00009ef0
        /*044c*/ 	.word	0x00000006
        /*0450*/ 	.word	0x00000000
        /*0454*/ 	.short	0x010a
        /*0456*/ 	.byte	0x3f
	.zero		1


	//   ....[62]....
        /*0458*/ 	.word	0x00009f40
        /*045c*/ 	.word	0x00000009
        /*0460*/ 	.word	0x00000000
        /*0464*/ 	.short	0x010a
        /*0466*/ 	.byte	0x3f
	.zero		1


	//   ....[63]....
        /*0468*/ 	.word	0x00009f90
        /*046c*/ 	.word	0x00000006
        /*0470*/ 	.word	0x00000000
        /*0474*/ 	.short	0x010a
        /*0476*/ 	.byte	0x3f
	.zero		1


	//   ....[64]....
        /*0478*/ 	.word	0x00009fe0
        /*047c*/ 	.word	0x00000009
        /*0480*/ 	.word	0x00000000
        /*0484*/ 	.short	0x010a
        /*0486*/ 	.byte	0x3f
	.zero		1


	//   ....[65]....
        /*0488*/ 	.word	0x0000a030
        /*048c*/ 	.word	0x00000006
        /*0490*/ 	.word	0x00000000
        /*0494*/ 	.short	0x010a
        /*0496*/ 	.byte	0x3f
	.zero		1


	//   ....[66]....
        /*0498*/ 	.word	0x0000a080
        /*049c*/ 	.word	0x00000009
        /*04a0*/ 	.word	0x00000000
        /*04a4*/ 	.short	0x010a
        /*04a6*/ 	.byte	0x3f
	.zero		1


	//   ....[67]....
        /*04a8*/ 	.word	0x0000a0d0
        /*04ac*/ 	.word	0x00000006
        /*04b0*/ 	.word	0x00000000
        /*04b4*/ 	.short	0x010a
        /*04b6*/ 	.byte	0x3f
	.zero		1


	//----- nvinfo : EIATTR_NUM_MBARRIERS
	.align		4
.L_28:
        /*04b8*/ 	.byte	0x03, 0x38
        /*04ba*/ 	.short	0x001e


	//----- nvinfo : EIATTR_EXIT_INSTR_OFFSETS
	.align		4
        /*04bc*/ 	.byte	0x04, 0x1c
        /*04be*/ 	.short	(.L_30 - .L_29)


	//   ....[0]....
.L_29:
        /*04c0*/ 	.word	0x00000ae0


	//   ....[1]....
        /*04c4*/ 	.word	0x000012d0


	//   ....[2]....
        /*04c8*/ 	.word	0x00007fe0


	//   ....[3]....
        /*04cc*/ 	.word	0x00008540


	//   ....[4]....
        /*04d0*/ 	.word	0x00009af0


	//----- nvinfo : EIATTR_MAX_THREADS
	.align		4
.L_30:
        /*04d4*/ 	.byte	0x04, 0x05
        /*04d6*/ 	.short	(.L_32 - .L_31)
.L_31:
        /*04d8*/ 	.word	0x00000180
        /*04dc*/ 	.word	0x00000001
        /*04e0*/ 	.word	0x00000001


	//----- nvinfo : EIATTR_CRS_STACK_SIZE
	.align		4
.L_32:
        /*04e4*/ 	.byte	0x04, 0x1e
        /*04e6*/ 	.short	(.L_34 - .L_33)
.L_33:
        /*04e8*/ 	.word	0x00000000


	//----- nvinfo : EIATTR_CBANK_PARAM_SIZE
	.align		4
.L_34:
        /*04ec*/ 	.byte	0x03, 0x19
        /*04ee*/ 	.short	0x0470


	//----- nvinfo : EIATTR_PARAM_CBANK
	.align		4
        /*04f0*/ 	.byte	0x04, 0x0a
        /*04f2*/ 	.short	(.L_36 - .L_35)
	.align		4
.L_35:
        /*04f4*/ 	.word	index@(.nv.constant0._ZN7cutlass13device_kernelINS_4gemm6kernel13GemmUniversalIN4cute5tupleIJiiiiEEENS1_10collective13CollectiveMmaINS1_37MainloopSm90TmaGmmaWarpSpecializedFP8ILi14ENS5_IJNS4_1CILi4EEENSA_ILi1EEESC_EEENS1_35KernelTmaWarpSpecializedCooperativeEEENS5_IJNSA_ILi128EEESG_NSA_ILi64EEEEEENS_12float_e5m2_tENS5_IJlSC_lEEESJ_SK_NS4_8TiledMMAINS4_8MMA_AtomIJNS4_4SM904GMMA31MMA_64x128x32_F32E5M2E5M2_SS_TNILNSO_7ScaleInE1ELSQ_1EEEEEENS4_6LayoutINS5_IJNSA_ILi2EEESC_SC_EEENS5_IJSC_NSA_ILi0EEESW_EEEEENS5_IJNS4_10UnderscoreESZ_SZ_EEEEENS4_13SM90_TMA_LOADENS4_14ComposedLayoutINS4_7SwizzleILi2ELi4ELi3EEENS4_18smem_ptr_flag_bitsILi8EEENST_INS5_IJNSA_ILi8EEESH_EEENS5_IJSH_SC_EEEEEEEvNS4_8identityENS4_23SM90_TMA_LOAD_MULTICASTES1C_vS1D_EENS_8epilogue10collective6detail29Sm90TmaWarpSpecializedAdapterINS1H_15DefaultEpilogueISJ_SK_SK_NS1G_6thread17LinearCombinationISJ_Li1EffLNS1L_9ScaleType4KindE0ELNS_15FloatRoundStyleE2ESJ_EENS1_15EpilogueDefaultEEEEEvvEEEEvNT_6ParamsE)
        /*04f8*/ 	.short	0x0210
        /*04fa*/ 	.short	0x0470


	//----- nvinfo : EIATTR_SW_WAR
	.align		4
.L_36:
        /*04fc*/ 	.byte	0x04, 0x36
        /*04fe*/ 	.short	(.L_38 - .L_37)
.L_37:
        /*0500*/ 	.word	0x00000008
.L_38:


//--------------------- .nv.callgraph             --------------------------
	.section	.nv.callgraph,"",@"SHT_CUDA_CALLGRAPH"
	.align	4
	.sectionentsize	8
	.align		4
        /*0000*/ 	.word	0x00000000
	.align		4
        /*0004*/ 	.word	0xffffffff
	.align		4
        /*0008*/ 	.word	0x00000000
	.align		4
        /*000c*/ 	.word	0xfffffffe
	.align		4
        /*0010*/ 	.word	0x00000000
	.align		4
        /*0014*/ 	.word	0xfffffffd
	.align		4
        /*0018*/ 	.word	0x00000000
	.align		4
        /*001c*/ 	.word	0xfffffffc


//--------------------- .nv.constant4             --------------------------
	.section	.nv.constant4,"a",@progbits
	.align	8
	.align		8
.nv.constant4:
        /*0000*/ 	.dword	_ZN40_INTERNAL_eb9f57bf_4_k_cu_0c602cd2_201904cuda3std3__45__cpo5beginE
	.align		8
        /*0008*/ 	.dword	_ZN40_INTERNAL_eb9f57bf_4_k_cu_0c602cd2_201904cuda3std3__45__cpo3endE
	.align		8
        /*0010*/ 	.dword	_ZN40_INTERNAL_eb9f57bf_4_k_cu_0c602cd2_201904cuda3std3__45__cpo6cbeginE
	.align		8
        /*0018*/ 	.dword	_ZN40_INTERNAL_eb9f57bf_4_k_cu_0c602cd2_201904cuda3std3__45__cpo4cendE
	.align		8
        /*0020*/ 	.dword	_ZN40_INTERNAL_eb9f57bf_4_k_cu_0c602cd2_201904cuda3std3__442_GLOBAL__N__eb9f57bf_4_k_cu_0c602cd2_201906ignoreE
	.align		8
        /*0028*/ 	.dword	_ZN40_INTERNAL_eb9f57bf_4_k_cu_0c602cd2_201904cuda3std3__419piecewise_constructE
	.align		8
        /*0030*/ 	.dword	_ZN40_INTERNAL_eb9f57bf_4_k_cu_0c602cd2_201904cuda3std3__48in_placeE
	.align		8
        /*0038*/ 	.dword	_ZN40_INTERNAL_eb9f57bf_4_k_cu_0c602cd2_201904cuda3std6ranges3__45__cpo4swapE
	.align		8
        /*0040*/ 	.dword	_ZN40_INTERNAL_eb9f57bf_4_k_cu_0c602cd2_201904cuda3std6ranges3__45__cpo9iter_moveE
	.align		8
        /*0048*/ 	.dword	_ZN40_INTERNAL_eb9f57bf_4_k_cu_0c602cd2_201904cute7productE
	.align		8
        /*0050*/ 	.dword	_ZN40_INTERNAL_eb9f57bf_4_k_cu_0c602cd2_201904cute1_E


//--------------------- .text._ZN7cutlass13device_kernelINS_4gemm6kernel13GemmUniversalIN4cute5tupleIJiiiiEEENS1_10collective13CollectiveMmaINS1_37MainloopSm90TmaGmmaWarpSpecializedFP8ILi14ENS5_IJNS4_1CILi4EEENSA_ILi1EEESC_EEENS1_35KernelTmaWarpSpecializedCooperativeEEENS5_IJNSA_ILi128EEESG_NSA_ILi64EEEEEENS_12float_e5m2_tENS5_IJlSC_lEEESJ_SK_NS4_8TiledMMAINS4_8MMA_AtomIJNS4_4SM904GMMA31MMA_64x128x32_F32E5M2E5M2_SS_TNILNSO_7ScaleInE1ELSQ_1EEEEEENS4_6LayoutINS5_IJNSA_ILi2EEESC_SC_EEENS5_IJSC_NSA_ILi0EEESW_EEEEENS5_IJNS4_10UnderscoreESZ_SZ_EEEEENS4_13SM90_TMA_LOADENS4_14ComposedLayoutINS4_7SwizzleILi2ELi4ELi3EEENS4_18smem_ptr_flag_bitsILi8EEENST_INS5_IJNSA_ILi8EEESH_EEENS5_IJSH_SC_EEEEEEEvNS4_8identityENS4_23SM90_TMA_LOAD_MULTICASTES1C_vS1D_EENS_8epilogue10collective6detail29Sm90TmaWarpSpecializedAdapterINS1H_15DefaultEpilogueISJ_SK_SK_NS1G_6thread17LinearCombinationISJ_Li1EffLNS1L_9ScaleType4KindE0ELNS_15FloatRoundStyleE2ESJ_EENS1_15EpilogueDefaultEEEEEvvEEEEvNT_6ParamsE --------------------------
	.section	.text._ZN7cutlass13device_kernelINS_4gemm6kernel13GemmUniversalIN4cute5tupleIJiiiiEEENS1_10collective13CollectiveMmaINS1_37MainloopSm90TmaGmmaWarpSpecializedFP8ILi14ENS5_IJNS4_1CILi4EEENSA_ILi1EEESC_EEENS1_35KernelTmaWarpSpecializedCooperativeEEENS5_IJNSA_ILi128EEESG_NSA_ILi64EEEEEENS_12float_e5m2_tENS5_IJlSC_lEEESJ_SK_NS4_8TiledMMAINS4_8MMA_AtomIJNS4_4SM904GMMA31MMA_64x128x32_F32E5M2E5M2_SS_TNILNSO_7ScaleInE1ELSQ_1EEEEEENS4_6LayoutINS5_IJNSA_ILi2EEESC_SC_EEENS5_IJSC_NSA_ILi0EEESW_EEEEENS5_IJNS4_10UnderscoreESZ_SZ_EEEEENS4_13SM90_TMA_LOADENS4_14ComposedLayoutINS4_7SwizzleILi2ELi4ELi3EEENS4_18smem_ptr_flag_bitsILi8EEENST_INS5_IJNSA_ILi8EEESH_EEENS5_IJSH_SC_EEEEEEEvNS4_8identityENS4_23SM90_TMA_LOAD_MULTICASTES1C_vS1D_EENS_8epilogue10collective6detail29Sm90TmaWarpSpecializedAdapterINS1H_15DefaultEpilogueISJ_SK_SK_NS1G_6thread17LinearCombinationISJ_Li1EffLNS1L_9ScaleType4KindE0ELNS_15FloatRoundStyleE2ESJ_EENS1_15EpilogueDefaultEEEEEvvEEEEvNT_6ParamsE,"ax",@progbits
	.align	128
.text._ZN7cutlass13device_kernelINS_4gemm6kernel13GemmUniversalIN4cute5tupleIJiiiiEEENS1_10collective13CollectiveMmaINS1_37MainloopSm90TmaGmmaWarpSpecializedFP8ILi14ENS5_IJNS4_1CILi4EEENSA_ILi1EEESC_EEENS1_35KernelTmaWarpSpecializedCooperativeEEENS5_IJNSA_ILi128EEESG_NSA_ILi64EEEEEENS_12float_e5m2_tENS5_IJlSC_lEEESJ_SK_NS4_8TiledMMAINS4_8MMA_AtomIJNS4_4SM904GMMA31MMA_64x128x32_F32E5M2E5M2_SS_TNILNSO_7ScaleInE1ELSQ_1EEEEEENS4_6LayoutINS5_IJNSA_ILi2EEESC_SC_EEENS5_IJSC_NSA_ILi0EEESW_EEEEENS5_IJNS4_10UnderscoreESZ_SZ_EEEEENS4_13SM90_TMA_LOADENS4_14ComposedLayoutINS4_7SwizzleILi2ELi4ELi3EEENS4_18smem_ptr_flag_bitsILi8EEENST_INS5_IJNSA_ILi8EEESH_EEENS5_IJSH_SC_EEEEEEEvNS4_8identityENS4_23SM90_TMA_LOAD_MULTICASTES1C_vS1D_EENS_8epilogue10collective6detail29Sm90TmaWarpSpecializedAdapterINS1H_15DefaultEpilogueISJ_SK_SK_NS1G_6thread17LinearCombinationISJ_Li1EffLNS1L_9ScaleType4KindE0ELNS_15FloatRoundStyleE2ESJ_EENS1_15EpilogueDefaultEEEEEvvEEEEvNT_6ParamsE:
        .type           _ZN7cutlass13device_kernelINS_4gemm6kernel13GemmUniversalIN4cute5tupleIJiiiiEEENS1_10collective13CollectiveMmaINS1_37MainloopSm90TmaGmmaWarpSpecializedFP8ILi14ENS5_IJNS4_1CILi4EEENSA_ILi1EEESC_EEENS1_35KernelTmaWarpSpecializedCooperativeEEENS5_IJNSA_ILi128EEESG_NSA_ILi64EEEEEENS_12float_e5m2_tENS5_IJlSC_lEEESJ_SK_NS4_8TiledMMAINS4_8MMA_AtomIJNS4_4SM904GMMA31MMA_64x128x32_F32E5M2E5M2_SS_TNILNSO_7ScaleInE1ELSQ_1EEEEEENS4_6LayoutINS5_IJNSA_ILi2EEESC_SC_EEENS5_IJSC_NSA_ILi0EEESW_EEEEENS5_IJNS4_10UnderscoreESZ_SZ_EEEEENS4_13SM90_TMA_LOADENS4_14ComposedLayoutINS4_7SwizzleILi2ELi4ELi3EEENS4_18smem_ptr_flag_bitsILi8EEENST_INS5_IJNSA_ILi8EEESH_EEENS5_IJSH_SC_EEEEEEEvNS4_8identityENS4_23SM90_TMA_LOAD_MULTICASTES1C_vS1D_EENS_8epilogue10collective6detail29Sm90TmaWarpSpecializedAdapterINS1H_15DefaultEpilogueISJ_SK_SK_NS1G_6thread17LinearCombinationISJ_Li1EffLNS1L_9ScaleType4KindE0ELNS_15FloatRoundStyleE2ESJ_EENS1_15EpilogueDefaultEEEEEvvEEEEvNT_6ParamsE,@function
        .size           _ZN7cutlass13device_kernelINS_4gemm6kernel13GemmUniversalIN4cute5tupleIJiiiiEEENS1_10collective13CollectiveMmaINS1_37MainloopSm90TmaGmmaWarpSpecializedFP8ILi14ENS5_IJNS4_1CILi4EEENSA_ILi1EEESC_EEENS1_35KernelTmaWarpSpecializedCooperativeEEENS5_IJNSA_ILi128EEESG_NSA_ILi64EEEEEENS_12float_e5m2_tENS5_IJlSC_lEEESJ_SK_NS4_8TiledMMAINS4_8MMA_AtomIJNS4_4SM904GMMA31MMA_64x128x32_F32E5M2E5M2_SS_TNILNSO_7ScaleInE1ELSQ_1EEEEEENS4_6LayoutINS5_IJNSA_ILi2EEESC_SC_EEENS5_IJSC_NSA_ILi0EEESW_EEEEENS5_IJNS4_10UnderscoreESZ_SZ_EEEEENS4_13SM90_TMA_LOADENS4_14ComposedLayoutINS4_7SwizzleILi2ELi4ELi3EEENS4_18smem_ptr_flag_bitsILi8EEENST_INS5_IJNSA_ILi8EEESH_EEENS5_IJSH_SC_EEEEEEEvNS4_8identityENS4_23SM90_TMA_LOAD_MULTICASTES1C_vS1D_EENS_8epilogue10collective6detail29Sm90TmaWarpSpecializedAdapterINS1H_15DefaultEpilogueISJ_SK_SK_NS1G_6thread17LinearCombinationISJ_Li1EffLNS1L_9ScaleType4KindE0ELNS_15FloatRoundStyleE2ESJ_EENS1_15EpilogueDefaultEEEEEvvEEEEvNT_6ParamsE,(.L_x_227 - _ZN7cutlass13device_kernelINS_4gemm6kernel13GemmUniversalIN4cute5tupleIJiiiiEEENS1_10collective13CollectiveMmaINS1_37MainloopSm90TmaGmmaWarpSpecializedFP8ILi14ENS5_IJNS4_1CILi4EEENSA_ILi1EEESC_EEENS1_35KernelTmaWarpSpecializedCooperativeEEENS5_IJNSA_ILi128EEESG_NSA_ILi64EEEEEENS_12float_e5m2_tENS5_IJlSC_lEEESJ_SK_NS4_8TiledMMAINS4_8MMA_AtomIJNS4_4SM904GMMA31MMA_64x128x32_F32E5M2E5M2_SS_TNILNSO_7ScaleInE1ELSQ_1EEEEEENS4_6LayoutINS5_IJNSA_ILi2EEESC_SC_EEENS5_IJSC_NSA_ILi0EEESW_EEEEENS5_IJNS4_10UnderscoreESZ_SZ_EEEEENS4_13SM90_TMA_LOADENS4_14ComposedLayoutINS4_7SwizzleILi2ELi4ELi3EEENS4_18smem_ptr_flag_bitsILi8EEENST_INS5_IJNSA_ILi8EEESH_EEENS5_IJSH_SC_EEEEEEEvNS4_8identityENS4_23SM90_TMA_LOAD_MULTICASTES1C_vS1D_EENS_8epilogue10collective6detail29Sm90TmaWarpSpecializedAdapterINS1H_15DefaultEpilogueISJ_SK_SK_NS1G_6thread17LinearCombinationISJ_Li1EffLNS1L_9ScaleType4KindE0ELNS_15FloatRoundStyleE2ESJ_EENS1_15EpilogueDefaultEEEEEvvEEEEvNT_6ParamsE)
        .other          _ZN7cutlass13device_kernelINS_4gemm6kernel13GemmUniversalIN4cute5tupleIJiiiiEEENS1_10collective13CollectiveMmaINS1_37MainloopSm90TmaGmmaWarpSpecializedFP8ILi14ENS5_IJNS4_1CILi4EEENSA_ILi1EEESC_EEENS1_35KernelTmaWarpSpecializedCooperativeEEENS5_IJNSA_ILi128EEESG_NSA_ILi64EEEEEENS_12float_e5m2_tENS5_IJlSC_lEEESJ_SK_NS4_8TiledMMAINS4_8MMA_AtomIJNS4_4SM904GMMA31MMA_64x128x32_F32E5M2E5M2_SS_TNILNSO_7ScaleInE1ELSQ_1EEEEEENS4_6LayoutINS5_IJNSA_ILi2EEESC_SC_EEENS5_IJSC_NSA_ILi0EEESW_EEEEENS5_IJNS4_10UnderscoreESZ_SZ_EEEEENS4_13SM90_TMA_LOADENS4_14ComposedLayoutINS4_7SwizzleILi2ELi4ELi3EEENS4_18smem_ptr_flag_bitsILi8EEENST_INS5_IJNSA_ILi8EEESH_EEENS5_IJSH_SC_EEEEEEEvNS4_8identityENS4_23SM90_TMA_LOAD_MULTICASTES1C_vS1D_EENS_8epilogue10collective6detail29Sm90TmaWarpSpecializedAdapterINS1H_15DefaultEpilogueISJ_SK_SK_NS1G_6thread17LinearCombinationISJ_Li1EffLNS1L_9ScaleType4KindE0ELNS_15FloatRoundStyleE2ESJ_EENS1_15EpilogueDefaultEEEEEvvEEEEvNT_6ParamsE,@"STO_CUDA_ENTRY STV_DEFAULT"
_ZN7cutlass13device_kernelINS_4gemm6kernel13GemmUniversalIN4cute5tupleIJiiiiEEENS1_10collective13CollectiveMmaINS1_37MainloopSm90TmaGmmaWarpSpecializedFP8ILi14ENS5_IJNS4_1CILi4EEENSA_ILi1EEESC_EEENS1_35KernelTmaWarpSpecializedCooperativeEEENS5_IJNSA_ILi128EEESG_NSA_ILi64EEEEEENS_12float_e5m2_tENS5_IJlSC_lEEESJ_SK_NS4_8TiledMMAINS4_8MMA_AtomIJNS4_4SM904GMMA31MMA_64x128x32_F32E5M2E5M2_SS_TNILNSO_7ScaleInE1ELSQ_1EEEEEENS4_6LayoutINS5_IJNSA_ILi2EEESC_SC_EEENS5_IJSC_NSA_ILi0EEESW_EEEEENS5_IJNS4_10UnderscoreESZ_SZ_EEEEENS4_13SM90_TMA_LOADENS4_14ComposedLayoutINS4_7SwizzleILi2ELi4ELi3EEENS4_18smem_ptr_flag_bitsILi8EEENST_INS5_IJNSA_ILi8EEESH_EEENS5_IJSH_SC_EEEEEEEvNS4_8identityENS4_23SM90_TMA_LOAD_MULTICASTES1C_vS1D_EENS_8epilogue10collective6detail29Sm90TmaWarpSpecializedAdapterINS1H_15DefaultEpilogueISJ_SK_SK_NS1G_6thread17LinearCombinationISJ_Li1EffLNS1L_9ScaleType4KindE0ELNS_15FloatRoundStyleE2ESJ_EENS1_15EpilogueDefaultEEEEEvvEEEEvNT_6ParamsE:
[----:B------:R-:W-:Y:S01]  /*0000*/  LDC R1, c[0x0][0x28] ;  /* 0x00000a00ff017b82 */ /* 0x000fe20000000800 */
[----:B------:R-:W0:Y:S01]  /*0010*/  S2R R0, SR_TID.X ;  /* 0x0000000000007919 */ /* 0x000e220000002100 */
[----:B------:R-:W-:Y:S01]  /*0020*/  ELECT P0, URZ, PT ;  /* 0x00000000003f782f */ /* 0x000fe20003800000 */
[----:B------:R-:W-:Y:S01]  /*0030*/  BSSY B0, `(.L_x_0) ;  /* 0x000000f000007945 */ /* 0x000fe20003800000 */
[--C-:B0-----:R-:W-:Y:S02]  /*0040*/  SHF.R.U32.HI R2, RZ, 0x5, R0.reuse ;  /* 0x00000005ff027819 */ /* 0x101fe40000011600 */
[----:B------:R-:W-:-:S03]  /*0050*/  SHF.R.U32.HI R3, RZ, 0x7, R0 ;  /* 0x00000007ff037819 */ /* 0x000fc60000011600 */
[----:B------:R-:W0:Y:S04]  /*0060*/  SHFL.IDX PT, R7, R2, RZ, 0x1f ;  /* 0x00001fff02077589 */ /* 0x000e2800000e0000 */
[----:B------:R-:W1:Y:S01]  /*0070*/  SHFL.IDX PT, R3, R3, RZ, 0x1f ;  /* 0x00001fff03037589 */ /* 0x000e6200000e0000 */
[----:B0-----:R-:W-:-:S13]  /*0080*/  ISETP.NE.OR P0, PT, R7, RZ, !P0 ;  /* 0x000000ff0700720c */ /* 0x001fda0004705670 */
[----:B-1----:R-:W-:Y:S05]  /*0090*/  @P0 BRA `(.L_x_1) ;  /* 0x0000000000200947 */ /* 0x002fea0003800000 */
[----:B------:R-:W-:Y:S02]  /*00a0*/  ULDC.64 UR4, c[0x0][0x198] ;  /* 0x0000660000047ab9 */ /* 0x000fe40000000a00 */
[----:B------:R-:W-:Y:S02]  /*00b0*/  UIADD3 UR6, UP0, UR4, 0xf0, URZ ;  /* 0x000000f004067890 */ /* 0x000fe4000ff1e03f */
[----:B------:R-:W-:Y:S02]  /*00c0*/  UIADD3 UR4, UP1, UR4, 0x1f0, URZ ;  /* 0x000001f004047890 */ /* 0x000fe4000ff3e03f */
[----:B------:R-:W-:Y:S02]  /*00d0*/  UIADD3.X UR7, URZ, UR5, URZ, UP0, !UPT ;  /* 0x000000053f077290 */ /* 0x000fe400087fe43f */
[----:B------:R-:W-:-:S07]  /*00e0*/  UIADD3.X UR5, URZ, UR5, URZ, UP1, !UPT ;  /* 0x000000053f057290 */ /* 0x000fce0008ffe43f */
[----:B------:R0:W-:Y:S02]  /*00f0*/  UTMACCTL.PF [UR6] ;  /* 0x00000000060079b9 */ /* 0x0001e40008040000 */
[----:B------:R0:W-:Y:S02]  /*0100*/  UTMACCTL.PF [UR4] ;  /* 0x00000000040079b9 */ /* 0x0001e40008040000 */
[----:B0-----:R-:W-:Y:S01]  /*0110*/  NOP ;  /* 0x0000000000007918 */ /* 0x001fe20000000000 */
.L_x_1:
[----:B------:R-:W-:Y:S05]  /*0120*/  BSYNC B0 ;  /* 0x0000000000007941 */ /* 0x000fea0003800000 */
.L_x_0:
[----:B------:R-:W0:Y:S02]  /*0130*/  SHFL.IDX PT, R4, R2, RZ, 0x1f ;  /* 0x00001fff02047589 */ /* 0x000e2400000e0000 */
[----:B0-----:R-:W-:-:S13]  /*0140*/  ISETP.NE.AND P0, PT, R4, RZ, PT ;  /* 0x000000ff0400720c */ /* 0x001fda0003f05270 */
[----:B------:R-:W-:Y:S05]  /*0150*/  @P0 BRA `(.L_x_2) ;  /* 0x0000000000b40947 */ /* 0x000fea0003800000 */
[----:B------:R-:W-:Y:S01]  /*0160*/  ELECT P0, URZ, PT ;  /* 0x00000000003f782f */ /* 0x000fe20003800000 */
[----:B------:R-:W-:-:S12]  /*0170*/  BSSY B0, `(.L_x_2) ;  /* 0x000002b000007945 */ /* 0x000fd80003800000 */
[----:B------:R-:W-:Y:S05]  /*0180*/  @!P0 BRA `(.L_x_3) ;  /* 0x0000000000a48947 */ /* 0x000fea0003800000 */
[----:B------:R-:W0:Y:S01]  /*0190*/  S2UR UR8, SR_CgaCtaId ;  /* 0x00000000000879c3 */ /* 0x000e220000008800 */
[----:B------:R-:W-:Y:S01]  /*01a0*/  UMOV UR4, 0x400 ;  /* 0x0000040000047882 */ /* 0x000fe20000000000 */
[----:B------:R-:W-:Y:S01]  /*01b0*/  UMOV UR5, 0x1 ;  /* 0x0000000100057882 */ /* 0x000fe20000000000 */
[----:B------:R-:W-:Y:S02]  /*01c0*/  UMOV UR6, 0x8 ;  /* 0x0000000800067882 */ /* 0x000fe40000000000 */
[----:B------:R-:W-:-:S04]  /*01d0*/  UIADD3 UR6, -UR6, 0x100000, URZ ;  /* 0x0010000006067890 */ /* 0x000fc8000fffe13f */
[----:B------:R-:W-:Y:S02]  /*01e0*/  USHF.L.U32 UR7, UR6, 0xb, URZ ;  /* 0x0000000b06077899 */ /* 0x000fe4000800063f */
[----:B------:R-:W-:Y:S02]  /*01f0*/  USHF.L.U32 UR6, UR6, 0x1, URZ ;  /* 0x0000000106067899 */ /* 0x000fe4000800063f */
[----:B0-----:R-:W-:Y:S02]  /*0200*/  ULEA UR8, UR8, UR4, 0x18 ;  /* 0x0000000408087291 */ /* 0x001fe4000f8ec03f */
[----:B------:R-:W-:-:S04]  /*0210*/  UIADD3 UR4, -UR5, 0x100000, URZ ;  /* 0x0010000005047890 */ /* 0x000fc8000fffe13f */
[----:B------:R-:W-:Y:S02]  /*0220*/  USHF.L.U32 UR5, UR4, 0xb, URZ ;  /* 0x0000000b04057899 */ /* 0x000fe4000800063f */
[----:B------:R-:W-:Y:S01]  /*0230*/  USHF.L.U32 UR4, UR4, 0x1, URZ ;  /* 0x0000000104047899 */ /* 0x000fe2000800063f */
[----:B------:R-:W0:Y:S11]  /*0240*/  FENCE.VIEW.ASYNC.S ;  /* 0x00000000000073c6 */ /* 0x000e360000000000 */
[----:B0-----:R0:W1:Y:S01]  /*0250*/  SYNCS.EXCH.64 URZ, [UR8], UR4 ;  /* 0x00000004083f75b2 */ /* 0x0010620008000100 */
[----:B------:R0:W2:Y:S01]  /*0260*/  SYNCS.EXCH.64 URZ, [UR8+0x70], UR6 ;  /* 0x00007006083f75b2 */ /* 0x0000a20008000100 */
[----:B------:R0:W3:Y:S01]  /*0270*/  SYNCS.EXCH.64 URZ, [UR8+0x8], UR4 ;  /* 0x00000804083f75b2 */ /* 0x0000e20008000100 */
[----:B------:R0:W4:Y:S01]  /*0280*/  SYNCS.EXCH.64 URZ, [UR8+0x78], UR6 ;  /* 0x00007806083f75b2 */ /* 0x0001220008000100 */
[----:B------:R0:W0:Y:S01]  /*0290*/  SYNCS.EXCH.64 URZ, [UR8+0x10], UR4 ;  /* 0x00001004083f75b2 */ /* 0x0000220008000100 */
        /* <DEDUP_REMOVED lines=23> */
[----:B-1234-:R-:W-:Y:S01]  /*0410*/  NOP ;  /* 0x0000000000007918 */ /* 0x01efe20000000000 */
.L_x_3:
[----:B0-----:R-:W-:Y:S05]  /*0420*/  BSYNC B0 ;  /* 0x0000000000007941 */ /* 0x001fea0003800000 */
.L_x_2:
[----:B------:R-:W-:Y:S01]  /*0430*/  SHF.R.S32.HI R5, RZ, 0x1f, R0 ;  /* 0x0000001fff057819 */ /* 0x000fe20000011400 */
[----:B------:R-:W0:Y:S01]  /*0440*/  SHFL.IDX PT, R2, R2, RZ, 0x1f ;  /* 0x00001fff02027589 */ /* 0x000e2200000e0000 */
[----:B------:R-:W1:Y:S01]  /*0450*/  S2UR UR8, SR_CTAID.X ;  /* 0x00000000000879c3 */ /* 0x000e620000002500 */
[----:B------:R-:W-:Y:S02]  /*0460*/  ELECT P0, URZ, PT ;  /* 0x00000000003f782f */ /* 0x000fe40003800000 */
[----:B------:R-:W-:Y:S01]  /*0470*/  LEA.HI R5, R5, R0, RZ, 0x7 ;  /* 0x0000000005057211 */ /* 0x000fe200078f38ff */
[----:B------:R-:W2:Y:S01]  /*0480*/  S2R R8, SR_CTAID.Y ;  /* 0x0000000000087919 */ /* 0x000ea20000002600 */
[----:B------:R-:W-:Y:S01]  /*0490*/  SHF.R.S32.HI R11, RZ, 0x1f, R4 ;  /* 0x0000001fff0b7819 */ /* 0x000fe20000011404 */
[----:B------:R-:W-:Y:S01]  /*04a0*/  ULDC UR4, c[0x0][0x150] ;  /* 0x0000540000047ab9 */ /* 0x000fe20000000800 */
[----:B------:R-:W-:Y:S01]  /*04b0*/  LOP3.LUT R5, R5, 0xffffff80, RZ, 0xc0, !PT ;  /* 0xffffff8005057812 */ /* 0x000fe200078ec0ff */
[----:B------:R-:W-:Y:S01]  /*04c0*/  VIADD R16, R3, 0xffffffff ;  /* 0xffffffff03107836 */ /* 0x000fe20000000000 */
[----:B------:R-:W-:Y:S01]  /*04d0*/  LEA.HI R11, R11, R4, RZ, 0x2 ;  /* 0x000000040b0b7211 */ /* 0x000fe200078f10ff */
[----:B------:R-:W3:Y:S01]  /*04e0*/  LDC R12, c[0x0][0x144] ;  /* 0x00005100ff0c7b82 */ /* 0x000ee20000000800 */
[----:B------:R-:W-:Y:S01]  /*04f0*/  NOP ;  /* 0x0000000000007918 */ /* 0x000fe20000000000 */
[----:B------:R-:W-:Y:S01]  /*0500*/  IMAD.IADD R6, R0, 0x1, -R5 ;  /* 0x0000000100067824 */ /* 0x000fe200078e0a05 */
[----:B------:R-:W-:Y:S01]  /*0510*/  LOP3.LUT R11, R11, 0x3ffffffc, RZ, 0xc0, !PT ;  /* 0x3ffffffc0b0b7812 */ /* 0x000fe200078ec0ff */
[----:B------:R-:W-:Y:S01]  /*0520*/  NOP ;  /* 0x0000000000007918 */ /* 0x000fe20000000000 */
[----:B------:R-:W-:-:S02]  /*0530*/  ISETP.NE.AND P4, PT, R3, RZ, PT ;  /* 0x000000ff0300720c */ /* 0x000fc40003f85270 */
[----:B------:R-:W-:Y:S01]  /*0540*/  SHF.R.S32.HI R5, RZ, 0x1f, R6 ;  /* 0x0000001fff057819 */ /* 0x000fe20000011406 */
[----:B------:R-:W-:Y:S01]  /*0550*/  IMAD.IADD R4, R4, 0x1, -R11 ;  /* 0x0000000104047824 */ /* 0x000fe200078e0a0b */
[----:B------:R-:W4:Y:S01]  /*0560*/  LDC R14, c[0x0][0x140] ;  /* 0x00005000ff0e7b82 */ /* 0x000f220000000800 */
[----:B------:R-:W-:Y:S02]  /*0570*/  ISETP.GE.U32.AND P6, PT, R16, 0x2, PT ;  /* 0x000000021000780c */ /* 0x000fe40003fc6070 */
[----:B------:R-:W-:Y:S02]  /*0580*/  LEA.HI R5, R5, R6, RZ, 0x3 ;  /* 0x0000000605057211 */ /* 0x000fe400078f18ff */
[----:B0-----:R-:W-:Y:S02]  /*0590*/  ISETP.NE.OR P0, PT, R2, RZ, !P0 ;  /* 0x000000ff0200720c */ /* 0x001fe40004705670 */
[--C-:B------:R-:W-:Y:S01]  /*05a0*/  SHF.R.S32.HI R2, RZ, 0x3, R5.reuse ;  /* 0x00000003ff027819 */ /* 0x100fe20000011405 */
[----:B------:R-:W0:Y:S01]  /*05b0*/  LDC R13, c[0x0][0x148] ;  /* 0x00005200ff0d7b82 */ /* 0x000e220000000800 */
[----:B------:R-:W-:-:S02]  /*05c0*/  SHF.R.S32.HI R5, RZ, 0x1f, R5 ;  /* 0x0000001fff057819 */ /* 0x000fc40000011405 */
[----:B-1----:R-:W-:Y:S02]  /*05d0*/  I2FP.F32.U32 R10, UR8 ;  /* 0x00000008000a7c45 */ /* 0x002fe40008201000 */
[----:B------:R-:W-:-:S03]  /*05e0*/  LEA.HI R5, R5, R2, RZ, 0x2 ;  /* 0x0000000205057211 */ /* 0x000fc600078f10ff */
[----:B------:R-:W-:Y:S01]  /*05f0*/  FMUL R10, R10, UR4 ;  /* 0x000000040a0a7c20 */ /* 0x000fe20008400000 */
[----:B------:R-:W-:Y:S01]  /*0600*/  LOP3.LUT R5, R5, 0xfffffffc, RZ, 0xc0, !PT ;  /* 0xfffffffc05057812 */ /* 0x000fe200078ec0ff */
[----:B------:R-:W-:Y:S01]  /*0610*/  VOTEU.ALL UP0, P0 ;  /* 0x00000000003f7886 */ /* 0x000fe20000000000 */
[----:B------:R-:W-:Y:S01]  /*0620*/  ULDC UR4, c[0x0][0x154] ;  /* 0x0000550000047ab9 */ /* 0x000fe20000000800 */
[----:B------:R-:W-:Y:S02]  /*0630*/  VOTEU.ALL UP1, P0 ;  /* 0x00000000003f7886 */ /* 0x000fe40000020000 */
[----:B------:R-:W-:Y:S01]  /*0640*/  IMAD.IADD R5, R2, 0x1, -R5 ;  /* 0x0000000102057824 */ /* 0x000fe200078e0a05 */
[----:B------:R-:W1:Y:S01]  /*0650*/  F2I.U32.TRUNC.NTZ R10, R10 ;  /* 0x0000000a000a7305 */ /* 0x000e62000020f000 */
[----:B------:R-:W5:Y:S01]  /*0660*/  @!UP0 S2UR UR7, SR_CgaCtaId ;  /* 0x00000000000789c3 */ /* 0x000f620000008800 */
[----:B------:R-:W-:Y:S01]  /*0670*/  @!UP0 UMOV UR6, 0x400 ;  /* 0x0000040000068882 */ /* 0x000fe20000000000 */
[----:B------:R-:W-:Y:S01]  /*0680*/  IMAD R5, R4, 0x4, R5 ;  /* 0x0000000404057824 */ /* 0x000fe200078e0205 */
[----:B--2---:R-:W-:-:S02]  /*0690*/  I2FP.F32.U32 R4, R8 ;  /* 0x0000000800047245 */ /* 0x004fc40000201000 */
[----:B----4-:R-:W-:Y:S02]  /*06a0*/  ISETP.EQ.U32.AND P3, PT, R14, 0x1, PT ;  /* 0x000000010e00780c */ /* 0x010fe40003f62070 */
[----:B------:R-:W-:-:S04]  /*06b0*/  SHF.R.S32.HI R2, RZ, 0x1f, R5 ;  /* 0x0000001fff027819 */ /* 0x000fc80000011405 */
[----:B------:R-:W-:Y:S01]  /*06c0*/  LEA.HI R2, R2, R5, RZ, 0x2 ;  /* 0x0000000502027211 */ /* 0x000fe200078f10ff */
[----:B-1----:R-:W-:-:S03]  /*06d0*/  IMAD.MOV R11, RZ, RZ, -R10 ;  /* 0x000000ffff0b7224 */ /* 0x002fc600078e0a0a */
[----:B------:R-:W-:Y:S01]  /*06e0*/  LOP3.LUT R2, R2, 0xfffffffc, RZ, 0xc0, !PT ;  /* 0xfffffffc02027812 */ /* 0x000fe200078ec0ff */
[----:B------:R-:W-:Y:S01]  /*06f0*/  FMUL R10, R4, UR4 ;  /* 0x00000004040a7c20 */ /* 0x000fe20008400000 */
[----:B------:R-:W-:Y:S01]  /*0700*/  IMAD.SHL.U32 R4, R5, 0x4, RZ ;  /* 0x0000000405047824 */ /* 0x000fe200078e00ff */
[----:B------:R-:W-:Y:S01]  /*0710*/  UMOV UR4, 0x20 ;  /* 0x0000002000047882 */ /* 0x000fe20000000000 */
[----:B---3--:R-:W-:Y:S01]  /*0720*/  IMAD R12, R12, R11, UR8 ;  /* 0x000000080c0c7e24 */ /* 0x008fe2000f8e020b */
[----:B------:R-:W-:-:S04]  /*0730*/  @!UP0 UIADD3 UR4, -UR4, 0x100000, URZ ;  /* 0x0010000004048890 */ /* 0x000fc8000fffe13f */
[----:B------:R-:W-:Y:S02]  /*0740*/  @!UP0 USHF.L.U32 UR5, UR4, 0xb, URZ ;  /* 0x0000000b04058899 */ /* 0x000fe4000800063f */
[----:B------:R-:W-:Y:S01]  /*0750*/  @!UP0 USHF.L.U32 UR4, UR4, 0x1, URZ ;  /* 0x0000000104048899 */ /* 0x000fe2000800063f */
[C---:B------:R-:W-:Y:S01]  /*0760*/  IMAD.IADD R11, R5.reuse, 0x1, -R2 ;  /* 0x00000001050b7824 */ /* 0x040fe200078e0a02 */
[----:B------:R-:W-:Y:S01]  /*0770*/  SHF.R.S32.HI R2, RZ, 0x1f, R7 ;  /* 0x0000001fff027819 */ /* 0x000fe20000011407 */
[----:B------:R-:W1:Y:S01]  /*0780*/  F2I.U32.TRUNC.NTZ R10, R10 ;  /* 0x0000000a000a7305 */ /* 0x000e62000020f000 */
[----:B------:R-:W-:Y:S01]  /*0790*/  LOP3.LUT R5, R5, 0xc, R4, 0x78, !PT ;  /* 0x0000000c05057812 */ /* 0x000fe200078e7804 */
[----:B-----5:R-:W-:Y:S01]  /*07a0*/  @!UP0 ULEA UR6, UR7, UR6, 0x18 ;  /* 0x0000000607068291 */ /* 0x020fe2000f8ec03f */
[----:B------:R-:W-:Y:S01]  /*07b0*/  ISETP.NE.AND P2, PT, R11, R12, PT ;  /* 0x0000000c0b00720c */ /* 0x000fe20003f45270 */
[----:B------:R-:W-:Y:S01]  /*07c0*/  VOTEU.ALL UP0, P0 ;  /* 0x00000000003f7886 */ /* 0x000fe20000000000 */
[----:B------:R-:W-:-:S02]  /*07d0*/  LEA.HI R2, R2, R7, RZ, 0x2 ;  /* 0x0000000702027211 */ /* 0x000fc400078f10ff */
[----:B------:R-:W-:Y:S01]  /*07e0*/  LOP3.LUT P0, RZ, R6, 0x7, RZ, 0xc0, !PT ;  /* 0x0000000706ff7812 */ /* 0x000fe2000780c0ff */
[----:B------:R-:W-:Y:S01]  /*07f0*/  IMAD.MOV.U32 R6, RZ, RZ, 0x1 ;  /* 0x00000001ff067424 */ /* 0x000fe200078e00ff */
[----:B------:R-:W-:Y:S02]  /*0800*/  LOP3.LUT R2, R2, 0xfffffffc, RZ, 0xc0, !PT ;  /* 0xfffffffc02027812 */ /* 0x000fe400078ec0ff */
[----:B------:R-:W-:-:S03]  /*0810*/  ISETP.LT.U32.AND P0, PT, R5, 0x4, !P0 ;  /* 0x000000040500780c */ /* 0x000fc60004701070 */
[----:B------:R-:W-:Y:S01]  /*0820*/  IMAD.IADD R7, R7, 0x1, -R2 ;  /* 0x0000000107077824 */ /* 0x000fe200078e0a02 */
[----:B------:R-:W2:Y:S02]  /*0830*/  FENCE.VIEW.ASYNC.S ;  /* 0x00000000000073c6 */ /* 0x000ea40000000000 */
[----:B--2---:R2:W3:Y:S01]  /*0840*/  @!UP0 SYNCS.EXCH.64 URZ, [UR6+0xf0], UR4 ;  /* 0x0000f004063f85b2 */ /* 0x0044e20008000100 */
[----:B------:R-:W-:Y:S01]  /*0850*/  @P2 SHF.R.S32.HI R2, RZ, 0x1f, R5 ;  /* 0x0000001fff022819 */ /* 0x000fe20000011405 */
[----:B-1----:R-:W-:Y:S01]  /*0860*/  IMAD.MOV R20, RZ, RZ, -R10 ;  /* 0x000000ffff147224 */ /* 0x002fe200078e0a0a */
[----:B------:R-:W-:Y:S02]  /*0870*/  ISETP.NE.AND P1, PT, R7, 0x3, PT ;  /* 0x000000030700780c */ /* 0x000fe40003f25270 */
[----:B------:R-:W-:Y:S01]  /*0880*/  @P2 LEA.HI R2, R2, R5, RZ, 0x2 ;  /* 0x0000000502022211 */ /* 0x000fe200078f10ff */
[----:B0-----:R-:W-:Y:S01]  /*0890*/  IMAD R11, R13, R20, R8 ;  /* 0x000000140d0b7224 */ /* 0x001fe200078e0208 */
[----:B------:R-:W-:-:S02]  /*08a0*/  ISETP.EQ.OR P1, PT, R7, RZ, !P1 ;  /* 0x000000ff0700720c */ /* 0x000fc40004f22670 */
[----:B------:R-:W-:Y:S02]  /*08b0*/  @P2 SHF.R.S32.HI R2, RZ, 0x2, R2 ;  /* 0x00000002ff022819 */ /* 0x000fe40000011402 */
[----:B------:R-:W-:Y:S02]  /*08c0*/  ISETP.EQ.AND P1, PT, R3, RZ, P1 ;  /* 0x000000ff0300720c */ /* 0x000fe40000f22270 */
[----:B------:R-:W-:Y:S02]  /*08d0*/  @P2 ISETP.NE.AND P5, PT, R2, R11, PT ;  /* 0x0000000b0200220c */ /* 0x000fe40003fa5270 */
[----:B------:R-:W-:Y:S01]  /*08e0*/  SEL R3, RZ, 0x1, !P0 ;  /* 0x00000001ff037807 */ /* 0x000fe20004000000 */
[----:B------:R2:W0:Y:S01]  /*08f0*/  @!UP1 SYNCS.EXCH.64 URZ, [UR6+0xf8], UR4 ;  /* 0x0000f804063f95b2 */ /* 0x0004220008000100 */
[----:B------:R-:W-:Y:S01]  /*0900*/  @P2 SEL R6, RZ, 0x1, P5 ;  /* 0x00000001ff062807 */ /* 0x000fe20002800000 */
[----:B------:R-:W-:Y:S01]  /*0910*/  NOP ;  /* 0x0000000000007918 */ /* 0x000fe20000000000 */
[----:B------:R-:W-:-:S02]  /*0920*/  SEL R4, RZ, 0x1, !P1 ;  /* 0x00000001ff047807 */ /* 0x000fc40004800000 */
[----:B------:R-:W-:Y:S02]  /*0930*/  LOP3.LUT R6, R6, R3, RZ, 0xc0, !PT ;  /* 0x0000000306067212 */ /* 0x000fe400078ec0ff */
[----:B------:R-:W-:Y:S01]  /*0940*/  SEL R4, R4, 0x2, P6 ;  /* 0x0000000204047807 */ /* 0x000fe20003000000 */
[----:B--23--:R-:W-:Y:S06]  /*0950*/  @!P3 BRA `(.L_x_4) ;  /* 0x000000000008b947 */ /* 0x00cfec0003800000 */
[----:B0-----:R-:W-:Y:S01]  /*0960*/  UCGABAR_ARV ;  /* 0x00000000000079c7 */ /* 0x001fe20008000000 */
[----:B------:R-:W-:Y:S05]  /*0970*/  BRA `(.L_x_5) ;  /* 0x0000000000047947 */ /* 0x000fea0003800000 */
.L_x_4:
[----:B0-----:R-:W-:Y:S01]  /*0980*/  NOP ;  /* 0x0000000000007918 */ /* 0x001fe20000000000 */
.L_x_5:
[----:B------:R-:W0:Y:S01]  /*0990*/  LDC R2, c[0x0][0x65c] ;  /* 0x00019700ff027b82 */ /* 0x000e220000000800 */
[----:B------:R-:W-:Y:S01]  /*09a0*/  IMAD.MOV.U32 R3, RZ, RZ, RZ ;  /* 0x000000ffff037224 */ /* 0x000fe200078e00ff */
[----:B0-----:R-:W-:Y:S01]  /*09b0*/  ISETP.NE.AND P2, PT, R2, 0x1, PT ;  /* 0x000000010200780c */ /* 0x001fe20003f45270 */
[----:B------:R-:W-:-:S12]  /*09c0*/  IMAD.U32 R2, RZ, RZ, UR8 ;  /* 0x00000008ff027e24 */ /* 0x000fd8000f8e00ff */
[----:B------:R-:W0:Y:S01]  /*09d0*/  @P2 LDC R15, c[0x0][0x10] ;  /* 0x00000400ff0f2b82 */ /* 0x000e220000000800 */
[----:B------:R-:W-:Y:S02]  /*09e0*/  @P2 IMAD.MOV.U32 R9, RZ, RZ, RZ ;  /* 0x000000ffff092224 */ /* 0x000fe400078e00ff */
[----:B------:R-:W-:-:S05]  /*09f0*/  @P2 IMAD.MOV.U32 R17, RZ, RZ, RZ ;  /* 0x000000ffff112224 */ /* 0x000fca00078e00ff */
[----:B------:R-:W1:Y:S01]  /*0a00*/  @!P2 LDC R11, c[0x0][0xc] ;  /* 0x00000300ff0bab82 */ /* 0x000e620000000800 */
[----:B0-----:R-:W-:-:S04]  /*0a10*/  @P2 IMAD.WIDE.U32 R14, R15, UR8, R8 ;  /* 0x000000080f0e2c25 */ /* 0x001fc8000f8e0008 */
[----:B-1----:R-:W-:-:S04]  /*0a20*/  @!P2 IMAD.WIDE.U32 R10, R8, R11, R2 ;  /* 0x0000000b080aa225 */ /* 0x002fc800078e0002 */
[----:B------:R-:W-:Y:S02]  /*0a30*/  @P2 IMAD.MOV.U32 R2, RZ, RZ, R14 ;  /* 0x000000ffff022224 */ /* 0x000fe400078e000e */
[----:B------:R-:W-:Y:S02]  /*0a40*/  @P2 IMAD.IADD R3, R15, 0x1, R17 ;  /* 0x000000010f032824 */ /* 0x000fe400078e0211 */
[----:B------:R-:W-:Y:S02]  /*0a50*/  @!P2 IMAD.MOV.U32 R2, RZ, RZ, R10 ;  /* 0x000000ffff02a224 */ /* 0x000fe400078e000a */
[----:B------:R-:W-:Y:S01]  /*0a60*/  @!P2 IMAD.MOV.U32 R3, RZ, RZ, R11 ;  /* 0x000000ffff03a224 */ /* 0x000fe200078e000b */
[----:B------:R-:W-:Y:S06]  /*0a70*/  @!P3 BRA `(.L_x_6) ;  /* 0x00000000000cb947 */ /* 0x000fec0003800000 */
[----:B------:R-:W-:Y:S01]  /*0a80*/  UCGABAR_WAIT ;  /* 0x0000000000007dc7 */ /* 0x000fe20008000000 */
[----:B------:R-:W-:Y:S01]  /*0a90*/  CCTL.IVALL ;  /* 0x00000000ff00798f */ /* 0x000fe20002000000 */
[----:B------:R-:W-:Y:S05]  /*0aa0*/  BRA `(.L_x_7) ;  /* 0x0000000000047947 */ /* 0x000fea0003800000 */
.L_x_6:
[----:B------:R-:W-:Y:S06]  /*0ab0*/  BAR.SYNC.DEFER_BLOCKING 0x0 ;  /* 0x0000000000007b1d */ /* 0x000fec0000010000 */
.L_x_7:
[----:B------:R-:W-:Y:S05]  /*0ac0*/  @!P4 BRA `(.L_x_8) ;  /* 0x000000740048c947 */ /* 0x000fea0003800000 */
[----:B------:R-:W-:-:S13]  /*0ad0*/  ISETP.GT.U32.AND P0, PT, R16, 0x1, PT ;  /* 0x000000011000780c */ /* 0x000fda0003f04070 */
[----:B------:R-:W-:Y:S05]  /*0ae0*/  @P0 EXIT ;  /* 0x000000000000094d */ /* 0x000fea0003800000 */
[----:B------:R-:W-:Y:S01]  /*0af0*/  ULDC.64 UR4, c[0x0][0x650] ;  /* 0x0001940000047ab9 */ /* 0x000fe20000000a00 */
[----:B------:R-:W-:Y:S01]  /*0b00*/  PRMT R14, RZ, 0x7610, R14 ;  /* 0x00007610ff0e7816 */ /* 0x000fe2000000000e */
[----:B------:R-:W-:Y:S01]  /*0b10*/  IMAD.MOV.U32 R10, RZ, RZ, -0x1 ;  /* 0xffffffffff0a7424 */ /* 0x000fe200078e00ff */
[----:B------:R-:W-:Y:S01]  /*0b20*/  ISETP.GE.U32.AND P0, PT, R2, UR4, PT ;  /* 0x0000000402007c0c */ /* 0x000fe2000bf06070 */
[----:B------:R-:W-:Y:S02]  /*0b30*/  IMAD.MOV.U32 R11, RZ, RZ, -0x1 ;  /* 0xffffffffff0b7424 */ /* 0x000fe400078e00ff */
[----:B------:R-:W-:Y:S01]  /*0b40*/  IMAD.MOV.U32 R7, RZ, RZ, -0x1 ;  /* 0xffffffffff077424 */ /* 0x000fe200078e00ff */
[----:B------:R-:W-:-:S13]  /*0b50*/  ISETP.GE.U32.AND.EX P0, PT, R3, UR5, PT, P0 ;  /* 0x0000000503007c0c */ /* 0x000fda000bf06100 */
[----:B------:R-:W-:Y:S05]  /*0b60*/  @P0 BRA `(.L_x_9) ;  /* 0x0000000400280947 */ /* 0x000fea0003800000 */
[----:B------:R-:W0:Y:S01]  /*0b70*/  LDC.64 R22, c[0x0][0x628] ;  /* 0x00018a00ff167b82 */ /* 0x000e220000000a00 */
[----:B------:R-:W-:Y:S02]  /*0b80*/  IMAD.MOV.U32 R10, RZ, RZ, R2 ;  /* 0x000000ffff0a7224 */ /* 0x000fe400078e0002 */
[----:B------:R-:W-:-:S05]  /*0b90*/  IMAD.MOV.U32 R11, RZ, RZ, R3 ;  /* 0x000000ffff0b7224 */ /* 0x000fca00078e0003 */
[----:B------:R-:W1:Y:S08]  /*0ba0*/  LDC R18, c[0x0][0x630] ;  /* 0x00018c00ff127b82 */ /* 0x000e700000000800 */
[----:B------:R-:W2:Y:S01]  /*0bb0*/  LDC.64 R24, c[0x0][0x620] ;  /* 0x00018800ff187b82 */ /* 0x000ea20000000a00 */
[----:B0-----:R-:W-:-:S04]  /*0bc0*/  ISETP.NE.U32.AND P0, PT, R22, RZ, PT ;  /* 0x000000ff1600720c */ /* 0x001fc80003f05070 */
[----:B------:R-:W-:-:S13]  /*0bd0*/  ISETP.NE.AND.EX P0, PT, R23, RZ, PT, P0 ;  /* 0x000000ff1700720c */ /* 0x000fda0003f05300 */
[----:B-12---:R-:W-:Y:S05]  /*0be0*/  @!P0 BRA `(.L_x_10) ;  /* 0x0000000000288947 */ /* 0x006fea0003800000 */
[----:B------:R-:W0:Y:S02]  /*0bf0*/  LDC R7, c[0x0][0x634] ;  /* 0x00018d00ff077b82 */ /* 0x000e240000000800 */
[----:B0-----:R-:W-:-:S05]  /*0c00*/  IADD3 R7, P0, R2, R7, RZ ;  /* 0x0000000702077210 */ /* 0x001fca0007f1e0ff */
[----:B------:R-:W-:-:S04]  /*0c10*/  IMAD.X R19, RZ, RZ, R3, P0 ;  /* 0x000000ffff137224 */ /* 0x000fc800000e0603 */
[----:B------:R-:W-:-:S04]  /*0c20*/  IMAD.WIDE.U32 R10, R19, R22, RZ ;  /* 0x00000016130a7225 */ /* 0x000fc800078e00ff */
[----:B------:R-:W-:-:S04]  /*0c30*/  IMAD.WIDE.U32 R14, P0, R7, R23, R10 ;  /* 0x00000017070e7225 */ /* 0x000fc8000780000a */
[----:B------:R-:W-:-:S04]  /*0c40*/  IMAD.WIDE.U32 R10, R7, R22, RZ ;  /* 0x00000016070a7225 */ /* 0x000fc800078e00ff */
[----:B------:R-:W-:Y:S01]  /*0c50*/  IMAD.X R17, RZ, RZ, RZ, P0 ;  /* 0x000000ffff117224 */ /* 0x000fe200000e06ff */
[----:B------:R-:W-:Y:S01]  /*0c60*/  IADD3 RZ, P0, R11, R14, RZ ;  /* 0x0000000e0bff7210 */ /* 0x000fe20007f1e0ff */
[----:B------:R-:W-:-:S04]  /*0c70*/  IMAD.MOV.U32 R16, RZ, RZ, R15 ;  /* 0x000000ffff107224 */ /* 0x000fc800078e000f */
[----:B------:R-:W-:-:S08]  /*0c80*/  IMAD.WIDE.U32.X R10, R19, R23, R16, P0 ;  /* 0x00000017130a7225 */ /* 0x000fd000000e0410 */
.L_x_10:
[----:B------:R-:W0:Y:S01]  /*0c90*/  LDC.64 R26, c[0x0][0x640] ;  /* 0x00019000ff1a7b82 */ /* 0x000e220000000a00 */
[--C-:B------:R-:W-:Y:S01]  /*0ca0*/  SHF.R.U64 R28, R10, R18, R11.reuse ;  /* 0x000000120a1c7219 */ /* 0x100fe2000000120b */
[----:B------:R-:W-:Y:S01]  /*0cb0*/  IMAD R29, R13, R20, R8 ;  /* 0x000000140d1d7224 */ /* 0x000fe200078e0208 */
[----:B------:R-:W-:Y:S01]  /*0cc0*/  SHF.R.U32.HI R7, RZ, R18, R11 ;  /* 0x00000012ff077219 */ /* 0x000fe2000001160b */
[----:B------:R-:W-:Y:S01]  /*0cd0*/  IMAD.MOV.U32 R23, RZ, RZ, 0x1 ;  /* 0x00000001ff177424 */ /* 0x000fe200078e00ff */
[----:B------:R-:W-:-:S03]  /*0ce0*/  IADD3 R9, P0, RZ, -R28, RZ ;  /* 0x8000001cff097210 */ /* 0x000fc60007f1e0ff */
[----:B------:R-:W1:Y:S02]  /*0cf0*/  LDC R16, c[0x0][0x618] ;  /* 0x00018600ff107b82 */ /* 0x000e640000000800 */
[----:B------:R-:W-:Y:S02]  /*0d00*/  IMAD.X R7, RZ, RZ, ~R7, P0 ;  /* 0x000000ffff077224 */ /* 0x000fe400000e0e07 */
[----:B------:R-:W-:-:S04]  /*0d10*/  IMAD.WIDE.U32 R10, R9, R24, R2 ;  /* 0x00000018090a7225 */ /* 0x000fc800078e0002 */
[----:B------:R-:W2:Y:S01]  /*0d20*/  LDC R15, c[0x0][0x608] ;  /* 0x00018200ff0f7b82 */ /* 0x000ea20000000800 */
[----:B------:R-:W-:-:S04]  /*0d30*/  IMAD R14, R7, R24, RZ ;  /* 0x00000018070e7224 */ /* 0x000fc800078e02ff */
[----:B------:R-:W-:-:S03]  /*0d40*/  IMAD R7, R9, R25, R14 ;  /* 0x0000001909077224 */ /* 0x000fc600078e020e */
[----:B------:R-:W3:Y:S01]  /*0d50*/  LDC R22, c[0x0][0x658] ;  /* 0x00019600ff167b82 */ /* 0x000ee20000000800 */
[----:B------:R-:W-:Y:S01]  /*0d60*/  IMAD.IADD R7, R11, 0x1, R7 ;  /* 0x000000010b077824 */ /* 0x000fe200078e0207 */
[----:B0-----:R-:W-:-:S04]  /*0d70*/  ISETP.NE.U32.AND P0, PT, R26, RZ, PT ;  /* 0x000000ff1a00720c */ /* 0x001fc80003f05070 */
[----:B------:R-:W-:Y:S02]  /*0d80*/  ISETP.NE.AND.EX P0, PT, R27, RZ, PT, P0 ;  /* 0x000000ff1b00720c */ /* 0x000fe40003f05300 */
[----:B------:R-:W0:Y:S01]  /*0d90*/  LDC R18, c[0x0][0x600] ;  /* 0x00018000ff127b82 */ /* 0x000e220000000800 */
[-CC-:B-1----:R-:W-:Y:S02]  /*0da0*/  SHF.R.U64 R19, R10, R16.reuse, R7.reuse ;  /* 0x000000100a137219 */ /* 0x182fe40000001207 */
[----:B------:R-:W-:Y:S01]  /*0db0*/  SHF.R.U32.HI R10, RZ, R16, R7 ;  /* 0x00000010ff0a7219 */ /* 0x000fe20000011607 */
[----:B------:R-:W-:-:S04]  /*0dc0*/  IMAD.MOV.U32 R7, RZ, RZ, -0x1 ;  /* 0xffffffffff077424 */ /* 0x000fc800078e00ff */
[----:B------:R-:W1:Y:S01]  /*0dd0*/  LDC R21, c[0x0][0x648] ;  /* 0x00019200ff157b82 */ /* 0x000e620000000800 */
[-CC-:B--2---:R-:W-:Y:S02]  /*0de0*/  SHF.R.U64 R16, R19, R15.reuse, R10.reuse ;  /* 0x0000000f13107219 */ /* 0x184fe4000000120a */
[----:B------:R-:W-:-:S05]  /*0df0*/  SHF.R.U32.HI R9, RZ, R15, R10 ;  /* 0x0000000fff097219 */ /* 0x000fca000001160a */
[----:B------:R-:W2:Y:S01]  /*0e00*/  LDC R24, c[0x0][0x638] ;  /* 0x00018e00ff187b82 */ /* 0x000ea20000000800 */
[-CC-:B---3--:R-:W-:Y:S02]  /*0e10*/  SHF.R.U64 R20, R16, R22.reuse, R9.reuse ;  /* 0x0000001610147219 */ /* 0x188fe40000001209 */
[-C--:B------:R-:W-:Y:S02]  /*0e20*/  SHF.L.U32 R7, R7, R22.reuse, RZ ;  /* 0x0000001607077219 */ /* 0x080fe400000006ff */
[----:B------:R-:W-:Y:S01]  /*0e30*/  SHF.R.U32.HI R9, RZ, R22, R9 ;  /* 0x00000016ff097219 */ /* 0x000fe20000011609 */
[----:B------:R-:W-:Y:S01]  /*0e40*/  IMAD.MOV.U32 R8, RZ, RZ, R20 ;  /* 0x000000ffff087224 */ /* 0x000fe200078e0014 */
[----:B------:R-:W-:Y:S01]  /*0e50*/  LOP3.LUT R13, RZ, R7, RZ, 0x33, !PT ;  /* 0x00000007ff0d7212 */ /* 0x000fe200078e33ff */
[----:B------:R-:W3:Y:S01]  /*0e60*/  LDC R25, c[0x0][0x610] ;  /* 0x00018400ff197b82 */ /* 0x000ee20000000800 */
[----:B------:R-:W-:Y:S05]  /*0e70*/  @!P0 BRA `(.L_x_11) ;  /* 0x0000000000288947 */ /* 0x000fea0003800000 */
[----:B------:R-:W4:Y:S02]  /*0e80*/  LDC R7, c[0x0][0x64c] ;  /* 0x00019300ff077b82 */ /* 0x000f240000000800 */
[----:B----4-:R-:W-:-:S05]  /*0e90*/  IADD3 R7, P0, R20, R7, RZ ;  /* 0x0000000714077210 */ /* 0x010fca0007f1e0ff */
        /* <DEDUP_REMOVED lines=8> */
.L_x_11:
[----:B-1----:R-:W-:Y:S01]  /*0f20*/  SHF.R.U64 R9, R8, R21, R9 ;  /* 0x0000001508097219 */ /* 0x002fe20000001209 */
[----:B0-----:R-:W-:Y:S01]  /*0f30*/  VIADD R10, R18, 0xffffffff ;  /* 0xffffffff120a7836 */ /* 0x001fe20000000000 */
[----:B------:R-:W-:Y:S01]  /*0f40*/  SHF.L.U32 R7, R23, R22, RZ ;  /* 0x0000001617077219 */ /* 0x000fe200000006ff */
[----:B------:R-:W-:Y:S01]  /*0f50*/  IMAD.MOV.U32 R14, RZ, RZ, 0x1 ;  /* 0x00000001ff0e7424 */ /* 0x000fe200078e00ff */
[----:B------:R-:W-:Y:S01]  /*0f60*/  LOP3.LUT R8, R16, R13, RZ, 0xc0, !PT ;  /* 0x0000000d10087212 */ /* 0x000fe200078ec0ff */
[----:B------:R-:W-:Y:S01]  /*0f70*/  IMAD.MOV R11, RZ, RZ, -R9 ;  /* 0x000000ffff0b7224 */ /* 0x000fe200078e0a09 */
[----:B------:R-:W-:Y:S02]  /*0f80*/  SEL R12, R12, R29, !P2 ;  /* 0x0000001d0c0c7207 */ /* 0x000fe40005000000 */
[----:B------:R-:W-:Y:S01]  /*0f90*/  LOP3.LUT R10, R19, R10, RZ, 0xc0, !PT ;  /* 0x0000000a130a7212 */ /* 0x000fe200078ec0ff */
[----:B------:R-:W-:Y:S02]  /*0fa0*/  IMAD R9, R7, R9, R8 ;  /* 0x0000000907097224 */ /* 0x000fe400078e0208 */
[----:B--2---:R-:W-:-:S02]  /*0fb0*/  IMAD R7, R11, R24, R20 ;  /* 0x000000180b077224 */ /* 0x004fc400078e0214 */
[----:B---3--:R-:W-:Y:S02]  /*0fc0*/  IMAD R12, R9, R25, R12 ;  /* 0x00000019090c7224 */ /* 0x008fe400078e020c */
[----:B------:R-:W-:-:S05]  /*0fd0*/  IMAD R7, R7, R18, R10 ;  /* 0x0000001207077224 */ /* 0x000fca00078e020a */
[----:B------:R-:W-:Y:S02]  /*0fe0*/  SEL R11, R7, R12, !P2 ;  /* 0x0000000c070b7207 */ /* 0x000fe40005000000 */
[----:B------:R-:W-:Y:S01]  /*0ff0*/  SEL R10, R12, R7, !P2 ;  /* 0x000000070c0a7207 */ /* 0x000fe20005000000 */
[----:B------:R-:W-:-:S07]  /*1000*/  IMAD.MOV.U32 R7, RZ, RZ, R28 ;  /* 0x000000ffff077224 */ /* 0x000fce00078e001c */
.L_x_9:
[----:B------:R-:W-:-:S08]  /*1010*/  NOP ;  /* 0x0000000000007918 */ /* 0x000fd00000000000 */
[----:B------:R-:W0:Y:S02]  /*1020*/  USETMAXREG.TRY_ALLOC.CTAPOOL UP0, 0xe8 ;  /* 0x000000e8000079c8 */ /* 0x000e240008000600 */
[----:B0-----:R-:W-:-:S13]  /*1030*/  PLOP3.LUT P0, PT, PT, PT, UP0, 0x80, 0x0 ;  /* 0x000000000000781c */ /* 0x001fda0003f0f008 */
[----:B------:R-:W-:Y:S05]  /*1040*/  @!P0 BRA `(.L_x_9) ;  /* 0xfffffffc00f08947 */ /* 0x000fea000383ffff */
[----:B------:R-:W-:Y:S01]  /*1050*/  ULDC.64 UR4, c[0x0][0x598] ;  /* 0x0001660000047ab9 */ /* 0x000fe20000000a00 */
[----:B------:R-:W-:Y:S01]  /*1060*/  ULDC.64 UR16, c[0x0][0x208] ;  /* 0x0000820000107ab9 */ /* 0x000fe20000000a00 */
[----:B------:R-:W-:-:S04]  /*1070*/  ISETP.NE.U32.AND P0, PT, RZ, UR4, PT ;  /* 0x00000004ff007c0c */ /* 0x000fc8000bf05070 */
[----:B------:R-:W-:-:S13]  /*1080*/  ISETP.NE.AND.EX P0, PT, RZ, UR5, PT, P0 ;  /* 0x00000005ff007c0c */ /* 0x000fda000bf05300 */
[----:B------:R-:W-:Y:S05]  /*1090*/  @!P0 BRA `(.L_x_12) ;  /* 0x00000000001c8947 */ /* 0x000fea0003800000 */
[----:B------:R-:W0:Y:S02]  /*10a0*/  LDC.64 R8, c[0x0][0x598] ;  /* 0x00016600ff087b82 */ /* 0x000e240000000a00 */
[----:B0-----:R-:W2:Y:S02]  /*10b0*/  LDG.E.64 R8, desc[UR16][R8.64] ;  /* 0x0000001008087981 */ /* 0x001ea4000c1e1b00 */
[----:B--2---:R-:W-:-:S04]  /*10c0*/  ISETP.NE.U32.AND P0, PT, R8, RZ, PT ;  /* 0x000000ff0800720c */ /* 0x004fc80003f05070 */
[----:B------:R-:W-:-:S13]  /*10d0*/  ISETP.NE.AND.EX P0, PT, R9, RZ, PT, P0 ;  /* 0x000000ff0900720c */ /* 0x000fda0003f05300 */
[----:B------:R-:W-:Y:S05]  /*10e0*/  @!P0 BRA `(.L_x_12) ;  /* 0x0000000000088947 */ /* 0x000fea0003800000 */
[----:B------:R0:W5:Y:S01]  /*10f0*/  LD.E R8, desc[UR16][R8.64] ;  /* 0x0000001008087980 */ /* 0x000162000c101900 */
[----:B------:R-:W-:Y:S05]  /*1100*/  BRA `(.L_x_13) ;  /* 0x0000000000207947 */ /* 0x000fea0003800000 */
.L_x_12:
[----:B------:R-:W-:Y:S02]  /*1110*/  ULDC.64 UR4, c[0x0][0x588] ;  /* 0x0001620000047ab9 */ /* 0x000fe40000000a00 */
[----:B------:R-:W-:-:S04]  /*1120*/  ISETP.NE.U32.AND P0, PT, RZ, UR4, PT ;  /* 0x00000004ff007c0c */ /* 0x000fc8000bf05070 */
[----:B------:R-:W-:-:S13]  /*1130*/  ISETP.NE.AND.EX P0, PT, RZ, UR5, PT, P0 ;  /* 0x00000005ff007c0c */ /* 0x000fda000bf05300 */
[----:B------:R-:W-:Y:S05]  /*1140*/  @!P0 BRA `(.L_x_14) ;  /* 0x00000000000c8947 */ /* 0x000fea0003800000 */
[----:B------:R-:W0:Y:S02]  /*1150*/  LDC.64 R8, c[0x0][0x588] ;  /* 0x00016200ff087b82 */ /* 0x000e240000000a00 */
[----:B0-----:R1:W5:Y:S01]  /*1160*/  LDG.E R8, desc[UR16][R8.64] ;  /* 0x0000001008087981 */ /* 0x001362000c1e1900 */
[----:B------:R-:W-:Y:S05]  /*1170*/  BRA `(.L_x_13) ;  /* 0x0000000000047947 */ /* 0x000fea0003800000 */
.L_x_14:
[----:B------:R-:W2:Y:S02]  /*1180*/  LDC R8, c[0x0][0x580] ;  /* 0x00016000ff087b82 */ /* 0x000ea40000000800 */
.L_x_13:
[----:B------:R-:W-:Y:S02]  /*1190*/  ULDC.64 UR4, c[0x0][0x5a0] ;  /* 0x0001680000047ab9 */ /* 0x000fe40000000a00 */
[----:B------:R-:W-:-:S04]  /*11a0*/  ISETP.NE.U32.AND P0, PT, RZ, UR4, PT ;  /* 0x00000004ff007c0c */ /* 0x000fc8000bf05070 */
[----:B------:R-:W-:-:S13]  /*11b0*/  ISETP.NE.AND.EX P0, PT, RZ, UR5, PT, P0 ;  /* 0x00000005ff007c0c */ /* 0x000fda000bf05300 */
[----:B------:R-:W-:Y:S05]  /*11c0*/  @!P0 BRA `(.L_x_15) ;  /* 0x00000000001c8947 */ /* 0x000fea0003800000 */
[----:B------:R-:W3:Y:S02]  /*11d0*/  LDC.64 R12, c[0x0][0x5a0] ;  /* 0x00016800ff0c7b82 */ /* 0x000ee40000000a00 */
[----:B---3--:R-:W3:Y:S02]  /*11e0*/  LDG.E.64 R12, desc[UR16][R12.64] ;  /* 0x000000100c0c7981 */ /* 0x008ee4000c1e1b00 */
[----:B---3--:R-:W-:-:S04]  /*11f0*/  ISETP.NE.U32.AND P0, PT, R12, RZ, PT ;  /* 0x000000ff0c00720c */ /* 0x008fc80003f05070 */
[----:B------:R-:W-:-:S13]  /*1200*/  ISETP.NE.AND.EX P0, PT, R13, RZ, PT, P0 ;  /* 0x000000ff0d00720c */ /* 0x000fda0003f05300 */
[----:B------:R-:W-:Y:S05]  /*1210*/  @!P0 BRA `(.L_x_15) ;  /* 0x0000000000088947 */ /* 0x000fea0003800000 */
[----:B01----:R0:W5:Y:S01]  /*1220*/  LD.E R9, desc[UR16][R12.64] ;  /* 0x000000100c097980 */ /* 0x003162000c101900 */
[----:B------:R-:W-:Y:S05]  /*1230*/  BRA `(.L_x_16) ;  /* 0x0000000000207947 */ /* 0x000fea0003800000 */
.L_x_15:
[----:B------:R-:W-:Y:S02]  /*1240*/  ULDC.64 UR4, c[0x0][0x590] ;  /* 0x0001640000047ab9 */ /* 0x000fe40000000a00 */
[----:B------:R-:W-:-:S04]  /*1250*/  ISETP.NE.U32.AND P0, PT, RZ, UR4, PT ;  /* 0x00000004ff007c0c */ /* 0x000fc8000bf05070 */
[----:B------:R-:W-:-:S13]  /*1260*/  ISETP.NE.AND.EX P0, PT, RZ, UR5, PT, P0 ;  /* 0x00000005ff007c0c */ /* 0x000fda000bf05300 */
[----:B------:R-:W-:Y:S05]  /*1270*/  @!P0 BRA `(.L_x_17) ;  /* 0x00000000000c8947 */ /* 0x000fea0003800000 */
[----:B------:R-:W0:Y:S02]  /*1280*/  LDC.64 R12, c[0x0][0x590] ;  /* 0x00016400ff0c7b82 */ /* 0x000e240000000a00 */
[----:B01----:R1:W5:Y:S01]  /*1290*/  LDG.E R9, desc[UR16][R12.64] ;  /* 0x000000100c097981 */ /* 0x003362000c1e1900 */
[----:B------:R-:W-:Y:S05]  /*12a0*/  BRA `(.L_x_16) ;  /* 0x0000000000047947 */ /* 0x000fea0003800000 */
.L_x_17:
[----:B01----:R-:W3:Y:S02]  /*12b0*/  LDC R9, c[0x0][0x584] ;  /* 0x00016100ff097b82 */ /* 0x003ee40000000800 */
.L_x_16:
[----:B------:R-:W-:-:S13]  /*12c0*/  LOP3.LUT P0, RZ, R14, 0xff, RZ, 0xc0, !PT ;  /* 0x000000ff0eff7812 */ /* 0x000fda000780c0ff */
[----:B------:R-:W-:Y:S05]  /*12d0*/  @!P0 EXIT ;  /* 0x000000000000894d */ /* 0x000fea0003800000 */
[----:B------:R-:W-:Y:S01]  /*12e0*/  ULDC UR4, c[0x0][0x28c] ;  /* 0x0000a30000047ab9 */ /* 0x000fe20000000800 */
[----:B------:R-:W-:Y:S01]  /*12f0*/  LOP3.LUT R142, R4, 0x1, RZ, 0xfc, !PT ;  /* 0x00000001048e7812 */ /* 0x000fe200078efcff */
[----:B------:R-:W-:-:S04]  /*1300*/  UIADD3 UR4, UR4, 0x3f, URZ ;  /* 0x0000003f04047890 */ /* 0x000fc8000fffe03f */
[----:B------:R-:W-:-:S04]  /*1310*/  USHF.R.S32.HI UR5, URZ, 0x1f, UR4 ;  /* 0x0000001f3f057899 */ /* 0x000fc80008011404 */
[----:B------:R-:W-:-:S03]  /*1320*/  ULEA.HI UR5, UR5, UR4, URZ, 0x6 ;  /* 0x0000000405057291 */ /* 0x000fc6000f8f303f */
[----:B------:R-:W-:Y:S01]  /*1330*/  UMOV UR4, URZ ;  /* 0x0000003f00047c82 */ /* 0x000fe20008000000 */
[----:B------:R-:W-:-:S03]  /*1340*/  USHF.R.S32.HI UR9, URZ, 0x6, UR5 ;  /* 0x000000063f097899 */ /* 0x000fc60008011405 */
[----:B------:R-:W-:-:S09]  /*1350*/  UMOV UR5, URZ ;  /* 0x0000003f00057c82 */ /* 0x000fd20008000000 */
.L_x_172:
[----:B01----:R-:W-:Y:S01]  /*1360*/  LOP3.LUT R12, R0, 0x80, RZ, 0xc0, !PT ;  /* 0x00000080000c7812 */ /* 0x003fe200078ec0ff */
[----:B------:R-:W0:Y:S01]  /*1370*/  S2UR UR13, SR_CgaCtaId ;  /* 0x00000000000d79c3 */ /* 0x000e220000008800 */
[----:B------:R-:W-:Y:S01]  /*1380*/  UMOV UR12, 0x400 ;  /* 0x00000400000c7882 */ /* 0x000fe20000000000 */
[----:B------:R-:W-:Y:S01]  /*1390*/  UMOV UR6, URZ ;  /* 0x0000003f00067c82 */ /* 0x000fe20008000000 */
[----:B------:R-:W-:Y:S01]  /*13a0*/  SHF.R.U32.HI R12, RZ, 0x7, R12 ;  /* 0x00000007ff0c7819 */ /* 0x000fe2000001160c */
[----:B------:R-:W-:Y:S01]  /*13b0*/  UMOV UR7, URZ ;  /* 0x0000003f00077c82 */ /* 0x000fe20008000000 */
[----:B------:R-:W-:Y:S01]  /*13c0*/  UMOV UR18, UR5 ;  /* 0x0000000500127c82 */ /* 0x000fe20008000000 */
[----:B------:R-:W-:Y:S02]  /*13d0*/  CS2R R16, SRZ ;  /* 0x0000000000107805 */ /* 0x000fe4000001ff00 */
[----:B------:R-:W-:Y:S01]  /*13e0*/  CS2R R14, SRZ ;  /* 0x00000000000e7805 */ /* 0x000fe2000001ff00 */
[----:B------:R-:W1:Y:S01]  /*13f0*/  LDC R13, c[0x0][0x28c] ;  /* 0x0000a300ff0d7b82 */ /* 0x000e620000000800 */
[----:B------:R-:W4:Y:S01]  /*1400*/  SHFL.IDX PT, R12, R12, RZ, 0x1f ;  /* 0x00001fff0c0c7589 */ /* 0x000f2200000e0000 */
[----:B------:R-:W-:-:S02]  /*1410*/  CS2R R18, SRZ ;  /* 0x0000000000127805 */ /* 0x000fc4000001ff00 */
[----:B------:R-:W-:Y:S02]  /*1420*/  CS2R R20, SRZ ;  /* 0x0000000000147805 */ /* 0x000fe4000001ff00 */
[----:B------:R-:W-:Y:S02]  /*1430*/  CS2R R22, SRZ ;  /* 0x0000000000167805 */ /* 0x000fe4000001ff00 */
[----:B------:R-:W-:Y:S02]  /*1440*/  CS2R R88, SRZ ;  /* 0x0000000000587805 */ /* 0x000fe4000001ff00 */
[----:B------:R-:W-:Y:S02]  /*1450*/  CS2R R90, SRZ ;  /* 0x00000000005a7805 */ /* 0x000fe4000001ff00 */
[----:B------:R-:W-:Y:S02]  /*1460*/  CS2R R94, SRZ ;  /* 0x00000000005e7805 */ /* 0x000fe4000001ff00 */
        /* <DEDUP_REMOVED lines=16> */
[----:B-1----:R-:W-:Y:S02]  /*1570*/  ISETP.GE.AND P0, PT, R13, 0x1, PT ;  /* 0x000000010d00780c */ /* 0x002fe40003f06270 */
[----:B------:R-:W-:Y:S02]  /*1580*/  CS2R R126, SRZ ;  /* 0x00000000007e7805 */ /* 0x000fe4000001ff00 */
[----:B----4-:R-:W-:-:S02]  /*1590*/  R2UR UR8, R12 ;  /* 0x000000000c0872ca */ /* 0x010fc400000e0000 */
[----:B------:R-:W-:Y:S02]  /*15a0*/  CS2R R128, SRZ ;  /* 0x0000000000807805 */ /* 0x000fe4000001ff00 */
[----:B------:R-:W-:Y:S02]  /*15b0*/  CS2R R130, SRZ ;  /* 0x0000000000827805 */ /* 0x000fe4000001ff00 */
[----:B------:R-:W-:Y:S02]  /*15c0*/  CS2R R132, SRZ ;  /* 0x0000000000847805 */ /* 0x000fe4000001ff00 */
[----:B------:R-:W-:Y:S02]  /*15d0*/  CS2R R134, SRZ ;  /* 0x0000000000867805 */ /* 0x000fe4000001ff00 */
[----:B------:R-:W-:Y:S02]  /*15e0*/  CS2R R136, SRZ ;  /* 0x0000000000887805 */ /* 0x000fe4000001ff00 */
[----:B------:R-:W-:Y:S01]  /*15f0*/  CS2R R138, SRZ ;  /* 0x00000000008a7805 */ /* 0x000fe2000001ff00 */
[----:B------:R-:W-:Y:S01]  /*1600*/  IMAD.MOV.U32 R141, RZ, RZ, RZ ;  /* 0x000000ffff8d7224 */ /* 0x000fe200078e00ff */
[----:B------:R-:W-:Y:S01]  /*1610*/  CS2R R24, SRZ ;  /* 0x0000000000187805 */ /* 0x000fe2000001ff00 */
[----:B------:R-:W-:Y:S01]  /*1620*/  IMAD.MOV.U32 R143, RZ, RZ, RZ ;  /* 0x000000ffff8f7224 */ /* 0x000fe200078e00ff */
[----:B---3--:R-:W-:Y:S01]  /*1630*/  CS2R R26, SRZ ;  /* 0x00000000001a7805 */ /* 0x008fe2000001ff00 */
[----:B------:R-:W-:Y:S01]  /*1640*/  IMAD.U32 R144, RZ, RZ, UR4 ;  /* 0x00000004ff907e24 */ /* 0x000fe2000f8e00ff */
[----:B------:R-:W-:Y:S01]  /*1650*/  CS2R R28, SRZ ;  /* 0x00000000001c7805 */ /* 0x000fe2000001ff00 */
[----:B------:R-:W-:Y:S01]  /*1660*/  ULEA.HI UR10, UR8, UR8, URZ, 0x1 ;  /* 0x00000008080a7291 */ /* 0x000fe2000f8f083f */
[----:B------:R-:W-:-:S02]  /*1670*/  CS2R R30, SRZ ;  /* 0x00000000001e7805 */ /* 0x000fc4000001ff00 */
[----:B------:R-:W-:Y:S02]  /*1680*/  CS2R R32, SRZ ;  /* 0x0000000000207805 */ /* 0x000fe4000001ff00 */
[----:B------:R-:W-:Y:S01]  /*1690*/  CS2R R34, SRZ ;  /* 0x0000000000227805 */ /* 0x000fe2000001ff00 */
[----:B------:R-:W-:Y:S01]  /*16a0*/  ULOP3.LUT UR11, UR10, 0xffffe, URZ, 0xc0, !UPT ;  /* 0x000ffffe0a0b7892 */ /* 0x000fe2000f8ec03f */
[----:B------:R-:W-:Y:S01]  /*16b0*/  CS2R R36, SRZ ;  /* 0x0000000000247805 */ /* 0x000fe2000001ff00 */
[----:B0-----:R-:W-:Y:S01]  /*16c0*/  ULEA UR10, UR13, UR12, 0x18 ;  /* 0x0000000c0d0a7291 */ /* 0x001fe2000f8ec03f */
[----:B------:R-:W-:Y:S01]  /*16d0*/  CS2R R38, SRZ ;  /* 0x0000000000267805 */ /* 0x000fe2000001ff00 */
[----:B------:R-:W-:Y:S01]  /*16e0*/  UIADD3 UR11, UR8, -UR11, URZ ;  /* 0x8000000b080b7290 */ /* 0x000fe2000fffe03f */
[----:B------:R-:W-:Y:S02]  /*16f0*/  CS2R R40, SRZ ;  /* 0x0000000000287805 */ /* 0x000fe4000001ff00 */
[----:B------:R-:W-:Y:S01]  /*1700*/  CS2R R42, SRZ ;  /* 0x00000000002a7805 */ /* 0x000fe2000001ff00 */
[----:B------:R-:W-:Y:S01]  /*1710*/  UMOV UR8, URZ ;  /* 0x0000003f00087c82 */ /* 0x000fe20008000000 */
[----:B------:R-:W-:Y:S01]  /*1720*/  ULEA UR11, UR11, UR10, 0xc ;  /* 0x0000000a0b0b7291 */ /* 0x000fe2000f8e603f */
[----:B------:R-:W-:-:S02]  /*1730*/  CS2R R44, SRZ ;  /* 0x00000000002c7805 */ /* 0x000fc4000001ff00 */
[----:B------:R-:W-:Y:S02]  /*1740*/  CS2R R46, SRZ ;  /* 0x00000000002e7805 */ /* 0x000fe4000001ff00 */
[----:B------:R-:W-:Y:S01]  /*1750*/  CS2R R48, SRZ ;  /* 0x0000000000307805 */ /* 0x000fe2000001ff00 */
[----:B------:R-:W-:Y:S01]  /*1760*/  UIADD3 UR11, UR11, 0x200, URZ ;  /* 0x000002000b0b7890 */ /* 0x000fe2000fffe03f */
[----:B------:R-:W-:Y:S02]  /*1770*/  CS2R R50, SRZ ;  /* 0x0000000000327805 */ /* 0x000fe4000001ff00 */
[----:B------:R-:W-:Y:S02]  /*1780*/  CS2R R52, SRZ ;  /* 0x0000000000347805 */ /* 0x000fe4000001ff00 */
[----:B------:R-:W-:Y:S01]  /*1790*/  CS2R R54, SRZ ;  /* 0x0000000000367805 */ /* 0x000fe2000001ff00 */
[----:B------:R-:W-:Y:S01]  /*17a0*/  USHF.R.U32.HI UR11, URZ, 0x4, UR11 ;  /* 0x000000043f0b7899 */ /* 0x000fe2000801160b */
[----:B------:R-:W-:-:S02]  /*17b0*/  CS2R R56, SRZ ;  /* 0x0000000000387805 */ /* 0x000fc4000001ff00 */
[----:B------:R-:W-:Y:S02]  /*17c0*/  CS2R R58, SRZ ;  /* 0x00000000003a7805 */ /* 0x000fe4000001ff00 */
[----:B------:R-:W-:Y:S01]  /*17d0*/  CS2R R60, SRZ ;  /* 0x00000000003c7805 */ /* 0x000fe2000001ff00 */
[----:B------:R-:W-:Y:S01]  /*17e0*/  ULOP3.LUT UR11, UR11, 0x3fff, URZ, 0xc0, !UPT ;  /* 0x00003fff0b0b7892 */ /* 0x000fe2000f8ec03f */
        /* <DEDUP_REMOVED lines=12> */
[----:B------:R-:W-:Y:S01]  /*18b0*/  CS2R R86, SRZ ;  /* 0x0000000000567805 */ /* 0x000fe2000001ff00 */
[----:B------:R-:W-:Y:S06]  /*18c0*/  @!P0 BRA `(.L_x_18) ;  /* 0x0000000800308947 */ /* 0x000fec0003800000 */
[----:B------:R-:W-:-:S13]  /*18d0*/  ISETP.NE.AND P1, PT, R142, 0x3, PT ;  /* 0x000000038e00780c */ /* 0x000fda0003f25270 */
[----:B------:R-:W-:Y:S05]  /*18e0*/  @!P1 BRA `(.L_x_19) ;  /* 0x0000000000049947 */ /* 0x000fea0003800000 */
[----:B------:R-:W-:Y:S01]  /*18f0*/  BPT.TRAP 0x1 ;  /* 0x000000040000795c */ /* 0x000fe20000300000 */
.L_x_19:
[----:B------:R-:W-:Y:S01]  /*1900*/  ULEA UR6, UR5, UR10, 0x3 ;  /* 0x0000000a05067291 */ /* 0x000fe2000f8e183f */
[----:B------:R-:W-:-:S05]  /*1910*/  IMAD.U32 R12, RZ, RZ, UR4 ;  /* 0x00000004ff0c7e24 */ /* 0x000fca000f8e00ff */
[----:B------:R-:W-:-:S04]  /*1920*/  SHF.L.U32 R12, R12, 0x1f, RZ ;  /* 0x0000001f0c0c7819 */ /* 0x000fc800000006ff */
[----:B------:R0:W1:Y:S01]  /*1930*/  SYNCS.PHASECHK.TRANS64.TRYWAIT P0, [UR6], R12 ;  /* 0x0000000cff0075a7 */ /* 0x0000620008000146 */
[----:B------:R-:W-:Y:S05]  /*1940*/  @!P1 BRA `(.L_x_20) ;  /* 0x0000000000049947 */ /* 0x000fea0003800000 */
[----:B------:R-:W-:Y:S01]  /*1950*/  BPT.TRAP 0x1 ;  /* 0x000000040000795c */ /* 0x000fe20000300000 */
.L_x_20:
[----:B-1----:R-:W-:Y:S05]  /*1960*/  @P0 BRA `(.L_x_21) ;  /* 0x0000000000080947 */ /* 0x002fea0003800000 */
[----:B------:R-:W1:Y:S02]  /*1970*/  SYNCS.PHASECHK.TRANS64.TRYWAIT P0, [UR6], R12 ;  /* 0x0000000cff0075a7 */ /* 0x000e640008000146 */
[----:B-1----:R-:W-:Y:S05]  /*1980*/  @!P0 BRA `(.L_x_22) ;  /* 0x00000080005c8947 */ /* 0x002fea0003800000 */
.L_x_21:
[----:B------:R-:W-:Y:S01]  /*1990*/  UIADD3 UR6, UR10, 0x1c200, URZ ;  /* 0x0001c2000a067890 */ /* 0x000fe2000fffe03f */
[----:B------:R-:W-:Y:S01]  /*19a0*/  WARPGROUP.ARRIVE ;  /* 0x00000000000079c5 */ /* 0x000fe20000000000 */
[----:B------:R-:W-:Y:S01]  /*19b0*/  ULOP3.LUT UR12, UR11, 0x10000, URZ, 0xfc, !UPT ;  /* 0x000100000b0c7892 */ /* 0x000fe2000f8efc3f */
[----:B------:R-:W-:Y:S01]  /*19c0*/  CS2R R16, SRZ ;  /* 0x0000000000107805 */ /* 0x000fe2000001ff00 */
[----:B------:R-:W-:Y:S01]  /*19d0*/  USHF.R.U32.HI UR6, URZ, 0x4, UR6 ;  /* 0x000000043f067899 */ /* 0x000fe20008011606 */
[----:B------:R-:W-:Y:S01]  /*19e0*/  CS2R R14, SRZ ;  /* 0x00000000000e7805 */ /* 0x000fe2000001ff00 */
[----:B------:R-:W-:Y:S01]  /*19f0*/  ULEA UR12, UR5, UR12, 0x9 ;  /* 0x0000000c050c7291 */ /* 0x000fe2000f8e483f */
[----:B------:R-:W-:Y:S01]  /*1a00*/  CS2R R18, SRZ ;  /* 0x0000000000127805 */ /* 0x000fe2000001ff00 */
[----:B------:R-:W-:Y:S01]  /*1a10*/  ULOP3.LUT UR6, UR6, 0x3fff, URZ, 0xc0, !UPT ;  /* 0x00003fff06067892 */ /* 0x000fe2000f8ec03f */
[----:B------:R-:W-:Y:S01]  /*1a20*/  CS2R R20, SRZ ;  /* 0x0000000000147805 */ /* 0x000fe2000001ff00 */
[----:B------:R-:W-:Y:S01]  /*1a30*/  UMOV UR13, 0x80000020 ;  /* 0x80000020000d7882 */ /* 0x000fe20000000000 */
[----:B------:R-:W-:Y:S01]  /*1a40*/  UMOV UR15, 0x80000020 ;  /* 0x80000020000f7882 */ /* 0x000fe20000000000 */
[----:B------:R-:W-:Y:S01]  /*1a50*/  ULOP3.LUT UR6, UR6, 0x10000, URZ, 0xfc, !UPT ;  /* 0x0001000006067892 */ /* 0x000fe2000f8efc3f */
[----:B------:R-:W-:Y:S01]  /*1a60*/  CS2R R22, SRZ ;  /* 0x0000000000167805 */ /* 0x000fe2000001ff00 */
[----:B------:R-:W-:Y:S01]  /*1a70*/  ULDC UR7, c[0x0][0x50c] ;  /* 0x0001430000077ab9 */ /* 0x000fe20000000800 */
[----:B------:R-:W-:Y:S01]  /*1a80*/  CS2R R88, SRZ ;  /* 0x0000000000587805 */ /* 0x000fe2000001ff00 */
[----:B------:R-:W-:Y:S01]  /*1a90*/  ULEA UR14, UR5, UR6, 0x9 ;  /* 0x00000006050e7291 */ /* 0x000fe2000f8e483f */
[----:B------:R-:W-:Y:S01]  /*1aa0*/  CS2R R90, SRZ ;  /* 0x00000000005a7805 */ /* 0x000fe2000001ff00 */
[----:B------:R-:W-:Y:S01]  /*1ab0*/  UISETP.NE.AND UP0, UPT, UR7, 0x2, UPT ;  /* 0x000000020700788c */ /* 0x000fe2000bf05270 */
[----:B------:R-:W-:Y:S01]  /*1ac0*/  CS2R R94, SRZ ;  /* 0x00000000005e7805 */ /* 0x000fe2000001ff00 */
[----:B------:R-:W-:Y:S01]  /*1ad0*/  UMOV UR6, 0x2 ;  /* 0x0000000200067882 */ /* 0x000fe20000000000 */
[----:B------:R-:W-:Y:S01]  /*1ae0*/  CS2R R92, SRZ ;  /* 0x00000000005c7805 */ /* 0x000fe2000001ff00 */
[----:B------:R-:W-:Y:S01]  /*1af0*/  USEL UR7, URZ, 0x1, UP0 ;  /* 0x000000013f077887 */ /* 0x000fe20008000000 */
[----:B------:R-:W-:-:S02]  /*1b00*/  CS2R R96, SRZ ;  /* 0x0000000000607805 */ /* 0x000fc4000001ff00 */
[----:B------:R-:W-:Y:S01]  /*1b10*/  CS2R R98, SRZ ;  /* 0x0000000000627805 */ /* 0x000fe2000001ff00 */
[----:B------:R-:W-:Y:S01]  /*1b20*/  QGMMA.64x128x32.F32.E5M2.E5M2 R24, gdesc[UR12], RZ, !UPT ;  /* 0x01e000000c1879f3 */ /* 0x000fe2000c7038ff */
[----:B------:R-:W-:Y:S01]  /*1b30*/  UIADD3 UR12, UR12, 0x2, URZ ;  /* 0x000000020c0c7890 */ /* 0x000fe2000fffe03f */
[----:B------:R-:W-:Y:S02]  /*1b40*/  CS2R R100, SRZ ;  /* 0x0000000000647805 */ /* 0x000fe4000001ff00 */
[----:B------:R-:W-:Y:S01]  /*1b50*/  ISETP.NE.AND P0, PT, RZ, UR7, PT ;  /* 0x00000007ff007c0c */ /* 0x000fe2000bf05270 */
[----:B------:R-:W-:Y:S01]  /*1b60*/  UIADD3 UR14, UR14, 0x2, URZ ;  /* 0x000000020e0e7890 */ /* 0x000fe2000fffe03f */
[----:B------:R-:W-:Y:S01]  /*1b70*/  CS2R R102, SRZ ;  /* 0x0000000000667805 */ /* 0x000fe2000001ff00 */
[----:B------:R-:W-:Y:S01]  /*1b80*/  UMOV UR13, 0x80000020 ;  /* 0x80000020000d7882 */ /* 0x000fe20000000000 */
[----:B------:R-:W-:Y:S01]  /*1b90*/  UMOV UR15, 0x80000020 ;  /* 0x80000020000f7882 */ /* 0x000fe20000000000 */
        /* <DEDUP_REMOVED lines=17> */
[----:B------:R-:W-:Y:S01]  /*1cb0*/  CS2R R138, SRZ ;  /* 0x00000000008a7805 */ /* 0x000fe2000001ff00 */
[----:B------:R-:W-:Y:S02]  /*1cc0*/  IMAD.MOV.U32 R141, RZ, RZ, RZ ;  /* 0x000000ffff8d7224 */ /* 0x000fe400078e00ff */
[----:B------:R-:W-:Y:S01]  /*1cd0*/  IMAD.MOV.U32 R143, RZ, RZ, RZ ;  /* 0x000000ffff8f7224 */ /* 0x000fe200078e00ff */
[----:B------:R-:W-:Y:S01]  /*1ce0*/  QGMMA.64x128x32.F32.E5M2.E5M2 R24, gdesc[UR12], R24, gsb0 ;  /* 0x01e000000c1879f3 */ /* 0x000fe20008003818 */
[----:B------:R-:W-:Y:S05]  /*1cf0*/  @!P0 BRA `(.L_x_23) ;  /* 0x0000000400088947 */ /* 0x000fea0003800000 */
[----:B------:R-:W-:Y:S02]  /*1d00*/  WARPGROUP.DEPBAR.LE gsb0, 0x0 ;  /* 0x00008000000079c5 */ /* 0x000fe40000010000 */
[----:B------:R-:W-:-:S01]  /*1d10*/  FADD R143, RZ, R24 ;  /* 0x00000018ff8f7221 */ /* 0x000fc20000000000 */
[----:B------:R-:W-:Y:S01]  /*1d20*/  FADD R138, RZ, R25 ;  /* 0x00000019ff8a7221 */ /* 0x000fe20000000000 */
        /* <DEDUP_REMOVED lines=62> */
[----:B------:R-:W-:-:S06]  /*2110*/  UMOV UR6, URZ ;  /* 0x0000003f00067c82 */ /* 0x000fcc0008000000 */
.L_x_23:
[----:B------:R-:W-:-:S04]  /*2120*/  UIADD3 UR18, UR5, 0x1, URZ ;  /* 0x0000000105127890 */ /* 0x000fc8000fffe03f */
[----:B------:R-:W-:-:S04]  /*2130*/  UISETP.NE.AND UP0, UPT, UR18, 0xe, UPT ;  /* 0x0000000e1200788c */ /* 0x000fc8000bf05270 */
[----:B------:R-:W-:Y:S02]  /*2140*/  USEL UR8, URZ, 0x1, UP0 ;  /* 0x000000013f087887 */ /* 0x000fe40008000000 */
[----:B------:R-:W-:Y:S02]  /*2150*/  USEL UR18, UR18, URZ, UP0 ;  /* 0x0000003f12127287 */ /* 0x000fe40008000000 */
[----:B------:R-:W-:-:S06]  /*2160*/  ULOP3.LUT UR8, UR4, UR8, URZ, 0x3c, !UPT ;  /* 0x0000000804087292 */ /* 0x000fcc000f8e3c3f */
[----:B------:R-:W-:Y:S01]  /*2170*/  IMAD.U32 R144, RZ, RZ, UR8 ;  /* 0x00000008ff907e24 */ /* 0x000fe2000f8e00ff */
[----:B------:R-:W-:-:S06]  /*2180*/  UMOV UR8, 0x1 ;  /* 0x0000000100087882 */ /* 0x000fcc0000000000 */
.L_x_18:
[----:B------:R-:W-:-:S04]  /*2190*/  UISETP.LT.AND UP0, UPT, UR9, 0x1, UPT ;  /* 0x000000010900788c */ /* 0x000fc8000bf01270 */
[----:B------:R-:W-:-:S04]  /*21a0*/  USEL UR12, UR9, 0x1, UP0 ;  /* 0x00000001090c7887 */ /* 0x000fc80008000000 */
[----:B------:R-:W-:-:S04]  /*21b0*/  UIADD3 UR12, UR9, -UR12, URZ ;  /* 0x8000000c090c7290 */ /* 0x000fc8000fffe03f */
[----:B------:R-:W-:-:S06]  /*21c0*/  UISETP.GE.AND UP0, UPT, UR12, 0x1, UPT ;  /* 0x000000010c00788c */ /* 0x000fcc000bf06270 */
[----:B------:R-:W-:-:S13]  /*21d0*/  PLOP3.LUT P0, PT, PT, PT, UP0, 0x80, 0x0 ;  /* 0x000000000000781c */ /* 0x000fda0003f0f008 */
[----:B------:R-:W-:Y:S05]  /*21e0*/  @!P0 BRA `(.L_x_24) ;  /* 0x0000000800088947 */ /* 0x000fea0003800000 */
[----:B01----:R-:W-:Y:S01]  /*21f0*/  IMAD.U32 R12, RZ, RZ, UR12 ;  /* 0x0000000cff0c7e24 */ /* 0x003fe2000f8e00ff */
[----:B------:R-:W-:Y:S01]  /*2200*/  ULDC UR19, c[0x0][0x50c] ;  /* 0x0001430000137ab9 */ /* 0x000fe20000000800 */
[----:B------:R-:W-:-:S07]  /*2210*/  IMAD.U32 R13, RZ, RZ, UR5 ;  /* 0x00000005ff0d7e24 */ /* 0x000fce000f8e00ff */
.L_x_32:
[----:B------:R-:W-:-:S13]  /*2220*/  ISETP.NE.AND P1, PT, R142, 0x3, PT ;  /* 0x000000038e00780c */ /* 0x000fda0003f25270 */
[----:B------:R-:W-:Y:S05]  /*2230*/  @!P1 BRA `(.L_x_25) ;  /* 0x0000000000049947 */ /* 0x000fea0003800000 */
[----:B------:R-:W-:Y:S01]  /*2240*/  BPT.TRAP 0x1 ;  /* 0x000000040000795c */ /* 0x000fe20000300000 */
.L_x_25:
[----:B------:R-:W0:Y:S01]  /*2250*/  S2UR UR12, SR_CgaCtaId ;  /* 0x00000000000c79c3 */ /* 0x000e220000008800 */
[----:B------:R-:W-:Y:S01]  /*2260*/  UMOV UR10, 0x400 ;  /* 0x00000400000a7882 */ /* 0x000fe20000000000 */
[----:B------:R-:W-:Y:S01]  /*2270*/  SHF.L.U32 R140, R144, 0x1f, RZ ;  /* 0x0000001f908c7819 */ /* 0x000fe200000006ff */
[----:B0-----:R-:W-:-:S04]  /*2280*/  ULEA UR10, UR12, UR10, 0x18 ;  /* 0x0000000a0c0a7291 */ /* 0x001fc8000f8ec03f */
[----:B------:R-:W-:-:S09]  /*2290*/  ULEA UR12, UR18, UR10, 0x3 ;  /* 0x0000000a120c7291 */ /* 0x000fd2000f8e183f */
[----:B------:R0:W1:Y:S01]  /*22a0*/  SYNCS.PHASECHK.TRANS64.TRYWAIT P0, [UR12], R140 ;  /* 0x0000008cff0075a7 */ /* 0x000062000800014c */
[----:B------:R-:W-:Y:S05]  /*22b0*/  @!P1 BRA `(.L_x_26) ;  /* 0x0000000000049947 */ /* 0x000fea0003800000 */
[----:B------:R-:W-:Y:S01]  /*22c0*/  BPT.TRAP 0x1 ;  /* 0x000000040000795c */ /* 0x000fe20000300000 */
.L_x_26:
[----:B-1----:R-:W-:Y:S05]  /*22d0*/  @P0 BRA `(.L_x_27) ;  /* 0x0000000000080947 */ /* 0x002fea0003800000 */
[----:B------:R-:W1:Y:S02]  /*22e0*/  SYNCS.PHASECHK.TRANS64.TRYWAIT P0, [UR12], R140 ;  /* 0x0000008cff0075a7 */ /* 0x000e64000800014c */
[----:B-1----:R-:W-:Y:S05]  /*22f0*/  @!P0 BRA `(.L_x_28) ;  /* 0x0000007800188947 */ /* 0x002fea0003800000 */
.L_x_27:
[----:B------:R-:W-:Y:S01]  /*2300*/  UIADD3 UR12, UR10, 0x1c200, URZ ;  /* 0x0001c2000a0c7890 */ /* 0x000fe2000fffe03f */
[----:B------:R-:W-:Y:S01]  /*2310*/  WARPGROUP.ARRIVE ;  /* 0x00000000000079c5 */ /* 0x000fe20000000000 */
[----:B------:R-:W-:Y:S02]  /*2320*/  UISETP.NE.AND UP0, UPT, UR7, URZ, UPT ;  /* 0x0000003f0700728c */ /* 0x000fe4000bf05270 */
[----:B------:R-:W-:Y:S02]  /*2330*/  USHF.R.U32.HI UR12, URZ, 0x4, UR12 ;  /* 0x000000043f0c7899 */ /* 0x000fe4000801160c */
[----:B------:R-:W-:Y:S02]  /*2340*/  USEL UR8, UR8, URZ, !UP0 ;  /* 0x0000003f08087287 */ /* 0x000fe4000c000000 */
[----:B------:R-:W-:Y:S02]  /*2350*/  ULOP3.LUT UR7, UR12, 0x3fff, URZ, 0xc0, !UPT ;  /* 0x00003fff0c077892 */ /* 0x000fe4000f8ec03f */
[----:B------:R-:W-:-:S02]  /*2360*/  ULOP3.LUT UR12, UR11, 0x10000, URZ, 0xfc, !UPT ;  /* 0x000100000b0c7892 */ /* 0x000fc4000f8efc3f */
[----:B------:R-:W-:Y:S02]  /*2370*/  ULOP3.LUT UR7, UR7, 0x10000, URZ, 0xfc, !UPT ;  /* 0x0001000007077892 */ /* 0x000fe4000f8efc3f */
[----:B------:R-:W-:Y:S02]  /*2380*/  UISETP.NE.U32.AND UP0, UPT, UR8, URZ, UPT ;  /* 0x0000003f0800728c */ /* 0x000fe4000bf05070 */
[----:B------:R-:W-:Y:S02]  /*2390*/  ULEA UR12, UR18, UR12, 0x9 ;  /* 0x0000000c120c7291 */ /* 0x000fe4000f8e483f */
[----:B------:R-:W-:Y:S01]  /*23a0*/  ULEA UR14, UR18, UR7, 0x9 ;  /* 0x00000007120e7291 */ /* 0x000fe2000f8e483f */
[----:B------:R-:W-:Y:S01]  /*23b0*/  UMOV UR13, 0x80000020 ;  /* 0x80000020000d7882 */ /* 0x000fe20000000000 */
[----:B------:R-:W-:Y:S01]  /*23c0*/  UMOV UR15, 0x80000020 ;  /* 0x80000020000f7882 */ /* 0x000fe20000000000 */
[----:B------:R-:W-:-:S06]  /*23d0*/  UIADD3 UR6, UR6, 0x2, URZ ;  /* 0x0000000206067890 */ /* 0x000fcc000fffe03f */
[----:B------:R-:W-:Y:S01]  /*23e0*/  QGMMA.64x128x32.F32.E5M2.E5M2 R24, gdesc[UR12], R24, UP0 ;  /* 0x01e000000c1879f3 */ /* 0x000fe2000bf03818 */
[----:B------:R-:W-:Y:S02]  /*23f0*/  UIADD3 UR12, UR12, 0x2, URZ ;  /* 0x000000020c0c7890 */ /* 0x000fe4000fffe03f */
[----:B------:R-:W-:Y:S01]  /*2400*/  UIADD3 UR14, UR14, 0x2, URZ ;  /* 0x000000020e0e7890 */ /* 0x000fe2000fffe03f */
[----:B------:R-:W-:Y:S01]  /*2410*/  UMOV UR13, 0x80000020 ;  /* 0x80000020000d7882 */ /* 0x000fe20000000000 */
[----:B------:R-:W-:Y:S01]  /*2420*/  UMOV UR15, 0x80000020 ;  /* 0x80000020000f7882 */ /* 0x000fe20000000000 */
[----:B------:R-:W-:-:S04]  /*2430*/  UISETP.NE.AND UP0, UPT, UR6, UR19, UPT ;  /* 0x000000130600728c */ /* 0x000fc8000bf05270 */
[----:B------:R-:W-:-:S06]  /*2440*/  USEL UR7, URZ, 0x1, UP0 ;  /* 0x000000013f077887 */ /* 0x000fcc0008000000 */
[----:B------:R-:W-:Y:S01]  /*2450*/  ISETP.NE.AND P0, PT, RZ, UR7, PT ;  /* 0x00000007ff007c0c */ /* 0x000fe2000bf05270 */
[----:B------:R-:W-:Y:S03]  /*2460*/  QGMMA.64x128x32.F32.E5M2.E5M2 R24, gdesc[UR12], R24, gsb0 ;  /* 0x01e000000c1879f3 */ /* 0x000fe60008003818 */
[----:B------:R-:W-:-:S09]  /*2470*/  WARPGROUP.DEPBAR.LE gsb0, 0x1 ;  /* 0x00008000000079c5 */ /* 0x000fd20000010100 */
[----:B------:R-:W-:Y:S05]  /*2480*/  @!P0 BRA `(.L_x_29) ;  /* 0x0000000400088947 */ /* 0x000fea0003800000 */
[----:B------:R-:W-:Y:S02]  /*2490*/  WARPGROUP.DEPBAR.LE gsb0, 0x0 ;  /* 0x00008000000079c5 */ /* 0x000fe40000010000 */
[----:B------:R-:W-:-:S01]  /*24a0*/  FADD R143, R24, R143 ;  /* 0x0000008f188f7221 */ /* 0x000fc20000000000 */
[----:B------:R-:W-:Y:S01]  /*24b0*/  FADD R138, R25, R138 ;  /* 0x0000008a198a7221 */ /* 0x000fe20000000000 */
        /* <DEDUP_REMOVED lines=62> */
[----:B------:R-:W-:-:S06]  /*28a0*/  UMOV UR6, URZ ;  /* 0x0000003f00067c82 */ /* 0x000fcc0008000000 */
.L_x_29:
[----:B------:R-:W-:Y:S05]  /*28b0*/  @!P1 BRA `(.L_x_30) ;  /* 0x0000000000049947 */ /* 0x000fea0003800000 */
[----:B------:R-:W-:Y:S01]  /*28c0*/  BPT.TRAP 0x1 ;  /* 0x000000040000795c */ /* 0x000fe20000300000 */
.L_x_30:
[----:B------:R-:W-:-:S13]  /*28d0*/  ISETP.NE.AND P0, PT, R6, RZ, PT ;  /* 0x000000ff0600720c */ /* 0x000fda0003f05270 */
[----:B01----:R-:W-:-:S05]  /*28e0*/  @P0 LEA R140, R13, UR10, 0x3 ;  /* 0x0000000a0d8c0c11 */ /* 0x003fca000f8e18ff */
[----:B------:R-:W-:-:S05]  /*28f0*/  @P0 VIADD R140, R140, 0x70 ;  /* 0x000000708c8c0836 */ /* 0x000fca0000000000 */
[----:B------:R-:W-:-:S04]  /*2900*/  @P0 PRMT R140, R5, 0x654, R140 ;  /* 0x00000654058c0816 */ /* 0x000fc8000000008c */
[----:B------:R0:W-:Y:S01]  /*2910*/  @P0 SYNCS.ARRIVE.TRANS64.RED.A1T0 RZ, [R140+URZ], RZ ;  /* 0x000000ff8cff09a7 */ /* 0x0001e2000810043f */
[----:B------:R-:W-:-:S13]  /*2920*/  ISETP.GT.U32.AND P0, PT, R4, 0x1, PT ;  /* 0x000000010400780c */ /* 0x000fda0003f04070 */
[----:B0-----:R-:W-:Y:S05]  /*2930*/  @P0 BRA `(.L_x_31) ;  /* 0x0000000000040947 */ /* 0x001fea0003800000 */
[----:B------:R-:W-:Y:S01]  /*2940*/  BPT.TRAP 0x1 ;  /* 0x000000040000795c */ /* 0x000fe20000300000 */
.L_x_31:
[----:B------:R-:W-:Y:S01]  /*2950*/  UIADD3 UR18, UR18, 0x1, URZ ;  /* 0x0000000112127890 */ /* 0x000fe2000fffe03f */
[C---:B------:R-:W-:Y:S01]  /*2960*/  ISETP.GT.AND P1, PT, R12.reuse, 0x1, PT ;  /* 0x000000010c00780c */ /* 0x040fe20003f24270 */
[----:B------:R-:W-:Y:S02]  /*2970*/  VIADD R13, R13, 0x1 ;  /* 0x000000010d0d7836 */ /* 0x000fe40000000000 */
[----:B------:R-:W-:Y:S01]  /*2980*/  UISETP.NE.AND UP0, UPT, UR18, 0xe, UPT ;  /* 0x0000000e1200788c */ /* 0x000fe2000bf05270 */
[----:B------:R-:W-:Y:S02]  /*2990*/  VIADD R12, R12, 0xffffffff ;  /* 0xffffffff0c0c7836 */ /* 0x000fe40000000000 */
[C---:B------:R-:W-:Y:S01]  /*29a0*/  ISETP.NE.AND P0, PT, R13.reuse, 0xe, PT ;  /* 0x0000000e0d00780c */ /* 0x040fe20003f05270 */
[----:B------:R-:W-:Y:S02]  /*29b0*/  USEL UR8, URZ, 0x1, UP0 ;  /* 0x000000013f087887 */ /* 0x000fe40008000000 */
[----:B------:R-:W-:Y:S01]  /*29c0*/  USEL UR18, UR18, URZ, UP0 ;  /* 0x0000003f12127287 */ /* 0x000fe20008000000 */
[----:B------:R-:W-:-:S03]  /*29d0*/  SEL R13, R13, RZ, P0 ;  /* 0x000000ff0d0d7207 */ /* 0x000fc60000000000 */
[----:B------:R-:W-:Y:S01]  /*29e0*/  LOP3.LUT R144, R144, UR8, RZ, 0x3c, !PT ;  /* 0x0000000890907c12 */ /* 0x000fe2000f8e3cff */
[----:B------:R-:W-:Y:S01]  /*29f0*/  UMOV UR8, 0x1 ;  /* 0x0000000100087882 */ /* 0x000fe20000000000 */
[----:B------:R-:W-:Y:S06]  /*2a00*/  @P1 BRA `(.L_x_32) ;  /* 0xfffffff800041947 */ /* 0x000fec000383ffff */
.L_x_24:
[----:B------:R-:W-:Y:S01]  /*2a10*/  UISETP.NE.AND UP0, UPT, UR6, URZ, UPT ;  /* 0x0000003f0600728c */ /* 0x000fe2000bf05270 */
[----:B01----:R-:W0:Y:S03]  /*2a20*/  LDC R12, c[0x0][0x28c] ;  /* 0x0000a300ff0c7b82 */ /* 0x003e260000000800 */
[----:B------:R-:W-:-:S06]  /*2a30*/  USEL UR6, URZ, 0x1, !UP0 ;  /* 0x000000013f067887 */ /* 0x000fcc000c000000 */
[----:B------:R-:W-:Y:S02]  /*2a40*/  ISETP.NE.AND P0, PT, RZ, UR6, PT ;  /* 0x00000006ff007c0c */ /* 0x000fe4000bf05270 */
[----:B0-----:R-:W-:-:S11]  /*2a50*/  ISETP.GE.AND P1, PT, R12, 0x1, PT ;  /* 0x000000010c00780c */ /* 0x001fd60003f26270 */
[----:B------:R-:W-:Y:S05]  /*2a60*/  @!P0 BRA `(.L_x_33) ;  /* 0x0000000400048947 */ /* 0x000fea0003800000 */
[----:B------:R-:W-:Y:S02]  /*2a70*/  WARPGROUP.DEPBAR.LE gsb0, 0x0 ;  /* 0x00008000000079c5 */ /* 0x000fe40000010000 */
[----:B------:R-:W-:Y:S01]  /*2a80*/  FADD R143, R24, R143 ;  /* 0x0000008f188f7221 */ /* 0x000fe20000000000 */
        /* <DEDUP_REMOVED lines=62> */
[----:B------:R-:W-:-:S07]  /*2e70*/  FADD R16, R16, R87 ;  /* 0x0000005710107221 */ /* 0x000fce0000000000 */
.L_x_33:
[----:B------:R-:W-:Y:S02]  /*2e80*/  WARPGROUP.DEPBAR.LE gsb0, 0x0 ;  /* 0x00008000000079c5 */ /* 0x000fe40000010000 */
[----:B------:R-:W-:Y:S05]  /*2e90*/  @!P1 BRA `(.L_x_34) ;  /* 0x0000000000589947 */ /* 0x000fea0003800000 */
[----:B------:R-:W-:-:S13]  /*2ea0*/  ISETP.NE.AND P0, PT, R142, 0x3, PT ;  /* 0x000000038e00780c */ /* 0x000fda0003f05270 */
[----:B------:R-:W-:Y:S05]  /*2eb0*/  @!P0 BRA `(.L_x_35) ;  /* 0x0000000000048947 */ /* 0x000fea0003800000 */
[----:B------:R-:W-:Y:S01]  /*2ec0*/  BPT.TRAP 0x1 ;  /* 0x000000040000795c */ /* 0x000fe20000300000 */
.L_x_35:
[----:B------:R-:W-:Y:S01]  /*2ed0*/  ISETP.NE.AND P0, PT, R6, RZ, PT ;  /* 0x000000ff0600720c */ /* 0x000fe20003f05270 */
[----:B------:R-:W-:Y:S01]  /*2ee0*/  BSSY B0, `(.L_x_36) ;  /* 0x000000f000007945 */ /* 0x000fe20003800000 */
[----:B------:R-:W-:-:S11]  /*2ef0*/  ISETP.GT.U32.AND P1, PT, R4, 0x1, PT ;  /* 0x000000010400780c */ /* 0x000fd60003f24070 */
[----:B------:R-:W-:Y:S05]  /*2f00*/  @!P0 BRA `(.L_x_37) ;  /* 0x0000000000308947 */ /* 0x000fea0003800000 */
[----:B------:R-:W-:-:S04]  /*2f10*/  UISETP.LT.AND UP0, UPT, UR9, 0x1, UPT ;  /* 0x000000010900788c */ /* 0x000fc8000bf01270 */
[----:B------:R-:W-:-:S04]  /*2f20*/  USEL UR8, UR9, 0x1, UP0 ;  /* 0x0000000109087887 */ /* 0x000fc80008000000 */
[----:B------:R-:W-:-:S04]  /*2f30*/  UIADD3 UR8, UR5, UR9, -UR8 ;  /* 0x0000000905087290 */ /* 0x000fc8000fffe808 */
[----:B------:R-:W-:-:S04]  /*2f40*/  USHF.R.U32.HI UR6, URZ, 0x1, UR8 ;  /* 0x000000013f067899 */ /* 0x000fc80008011608 */
[----:B------:R-:W-:-:S04]  /*2f50*/  UIMAD.WIDE.U32 UR6, UR6, -0x6db6db6d, URZ ;  /* 0x92492493060678a5 */ /* 0x000fc8000f8e003f */
[----:B------:R-:W-:-:S04]  /*2f60*/  USHF.R.U32.HI UR6, URZ, 0x2, UR7 ;  /* 0x000000023f067899 */ /* 0x000fc80008011607 */
[----:B------:R-:W-:-:S04]  /*2f70*/  UIMAD UR8, UR6, -0xe, UR8 ;  /* 0xfffffff2060878a4 */ /* 0x000fc8000f8e0208 */
[----:B------:R-:W-:-:S04]  /*2f80*/  ULEA UR8, UR8, UR10, 0x3 ;  /* 0x0000000a08087291 */ /* 0x000fc8000f8e183f */
[----:B------:R-:W-:-:S06]  /*2f90*/  UIADD3 UR8, UR8, 0x70, URZ ;  /* 0x0000007008087890 */ /* 0x000fcc000fffe03f */
[----:B------:R-:W-:-:S05]  /*2fa0*/  IMAD.U32 R12, RZ, RZ, UR8 ;  /* 0x00000008ff0c7e24 */ /* 0x000fca000f8e00ff */
[----:B------:R-:W-:-:S04]  /*2fb0*/  PRMT R12, R5, 0x654, R12 ;  /* 0x00000654050c7816 */ /* 0x000fc8000000000c */
[----:B------:R0:W-:Y:S03]  /*2fc0*/  SYNCS.ARRIVE.TRANS64.RED.A1T0 RZ, [R12+URZ], RZ ;  /* 0x000000ff0cff79a7 */ /* 0x0001e6000810043f */
.L_x_37:
[----:B------:R-:W-:Y:S05]  /*2fd0*/  BSYNC B0 ;  /* 0x0000000000007941 */ /* 0x000fea0003800000 */
.L_x_36:
[----:B------:R-:W-:Y:S05]  /*2fe0*/  @P1 BRA `(.L_x_34) ;  /* 0x0000000000041947 */ /* 0x000fea0003800000 */
[----:B------:R-:W-:Y:S01]  /*2ff0*/  BPT.TRAP 0x1 ;  /* 0x000000040000795c */ /* 0x000fe20000300000 */
.L_x_34:
[----:B------:R-:W1:Y:S01]  /*3000*/  LDC R26, c[0x0][0x288] ;  /* 0x0000a200ff1a7b82 */ /* 0x000e620000000800 */
[--C-:B0-----:R-:W-:Y:S01]  /*3010*/  SHF.R.U32.HI R12, RZ, 0x2, R0.reuse ;  /* 0x00000002ff0c7819 */ /* 0x101fe20000011600 */
[----:B------:R-:W-:Y:S01]  /*3020*/  IMAD.SHL.U32 R29, R11, 0x80, RZ ;  /* 0x000000800b1d7824 */ /* 0x000fe200078e00ff */
[----:B------:R-:W-:Y:S01]  /*3030*/  SHF.R.U32.HI R25, RZ, 0x7, R0 ;  /* 0x00000007ff197819 */ /* 0x000fe20000011600 */
[----:B------:R-:W-:Y:S01]  /*3040*/  UIADD3 UR5, UR9, UR5, URZ ;  /* 0x0000000509057290 */ /* 0x000fe2000fffe03f */
[----:B------:R-:W-:Y:S01]  /*3050*/  LOP3.LUT R13, R12, 0x7, RZ, 0xc0, !PT ;  /* 0x000000070c0d7812 */ /* 0x000fe200078ec0ff */
[----:B------:R-:W-:Y:S01]  /*3060*/  IMAD.SHL.U32 R31, R10, 0x80, RZ ;  /* 0x000000800a1f7824 */ /* 0x000fe200078e00ff */
[----:B------:R-:W-:Y:S01]  /*3070*/  LOP3.LUT R12, R25, 0x1, RZ, 0xc0, !PT ;  /* 0x00000001190c7812 */ /* 0x000fe200078ec0ff */
[----:B------:R-:W-:Y:S01]  /*3080*/  UISETP.GT.U32.AND UP0, UPT, UR5, 0xd, UPT ;  /* 0x0000000d0500788c */ /* 0x000fe2000bf04070 */
[----:B------:R-:W-:Y:S01]  /*3090*/  LOP3.LUT R24, R0, 0x60, RZ, 0xc0, !PT ;  /* 0x0000006000187812 */ /* 0x000fe200078ec0ff */
[----:B------:R-:W-:Y:S01]  /*30a0*/  ULDC UR12, c[0x0][0x284] ;  /* 0x0000a100000c7ab9 */ /* 0x000fe20000000800 */
[----:B------:R-:W-:Y:S01]  /*30b0*/  USHF.R.U32.HI UR6, URZ, 0x1, UR5 ;  /* 0x000000013f067899 */ /* 0x000fe20008011605 */
[----:B------:R-:W-:Y:S01]  /*30c0*/  IMAD.SHL.U32 R30, R12, 0x40, RZ ;  /* 0x000000400c1e7824 */ /* 0x000fe200078e00ff */
[----:B------:R-:W-:Y:S01]  /*30d0*/  SHF.R.U32.HI R28, RZ, 0x1, R24 ;  /* 0x00000001ff1c7819 */ /* 0x000fe20000011618 */
[----:B------:R-:W-:Y:S01]  /*30e0*/  UISETP.LT.U32.AND UP0, UPT, UR9, 0xe, UP0 ;  /* 0x0000000e0900788c */ /* 0x000fe20008701070 */
[----:B------:R-:W-:Y:S01]  /*30f0*/  LOP3.LUT R24, R0, 0x3, RZ, 0xc0, !PT ;  /* 0x0000000300187812 */ /* 0x000fe200078ec0ff */
[----:B------:R-:W-:Y:S01]  /*3100*/  UISETP.GE.U32.AND UP1, UPT, UR9, 0xe, UPT ;  /* 0x0000000e0900788c */ /* 0x000fe2000bf26070 */
[--C-:B------:R-:W-:Y:S01]  /*3110*/  IADD3 R25, RZ, -R28, -R13.reuse ;  /* 0x8000001cff197210 */ /* 0x100fe20007ffe80d */
[----:B------:R-:W-:Y:S01]  /*3120*/  UIMAD.WIDE.U32 UR6, UR6, -0x6db6db6d, URZ ;  /* 0x92492493060678a5 */ /* 0x000fe2000f8e003f */
[----:B------:R-:W-:Y:S01]  /*3130*/  LOP3.LUT R13, R30, 0x40, R13, 0xe2, !PT ;  /* 0x000000401e0d7812 */ /* 0x000fe200078ee20d */
[----:B------:R-:W-:Y:S01]  /*3140*/  USEL UR8, URZ, 0x1, !UP0 ;  /* 0x000000013f087887 */ /* 0x000fe2000c000000 */
[----:B------:R-:W-:Y:S01]  /*3150*/  SHF.R.S32.HI R34, RZ, 0x1f, R7 ;  /* 0x0000001fff227819 */ /* 0x000fe20000011407 */
[----:B------:R-:W-:Y:S01]  /*3160*/  IMAD R12, R12, -0x40, R25 ;  /* 0xffffffc00c0c7824 */ /* 0x000fe200078e0219 */
[----:B------:R-:W-:Y:S01]  /*3170*/  ULDC.64 UR10, c[0x0][0x5d0] ;  /* 0x00017400000a7ab9 */ /* 0x000fe20000000a00 */
[----:B-1----:R-:W-:Y:S01]  /*3180*/  IMAD R30, R24, -0x2, R26 ;  /* 0xfffffffe181e7824 */ /* 0x002fe200078e021a */
[----:B------:R-:W-:Y:S01]  /*3190*/  ISETP.GE.AND P0, PT, R29, R26, PT ;  /* 0x0000001a1d00720c */ /* 0x000fe20003f06270 */
[----:B------:R-:W-:Y:S01]  /*31a0*/  IMAD.SHL.U32 R24, R0, 0x2, RZ ;  /* 0x0000000200187824 */ /* 0x000fe200078e00ff */
[----:B------:R-:W-:Y:S01]  /*31b0*/  USHF.R.U32.HI UR6, URZ, 0x2, UR7 ;  /* 0x000000023f067899 */ /* 0x000fe20008011607 */
[----:B------:R-:W-:Y:S01]  /*31c0*/  IMAD R32, R34, UR10, RZ ;  /* 0x0000000a22207c24 */ /* 0x000fe2000f8e02ff */
[----:B------:R-:W-:Y:S01]  /*31d0*/  ISETP.GE.OR P0, PT, R31, UR12, P0 ;  /* 0x0000000c1f007c0c */ /* 0x000fe20008706670 */
[----:B------:R-:W-:Y:S01]  /*31e0*/  ULOP3.LUT UR4, UR4, UR8, URZ, 0x3c, !UPT ;  /* 0x0000000804047292 */ /* 0x000fe2000f8e3c3f */
[----:B------:R-:W-:Y:S01]  /*31f0*/  LOP3.LUT R24, R29, 0x6, R24, 0xf8, !PT ;  /* 0x000000061d187812 */ /* 0x000fe200078ef818 */
[----:B------:R-:W-:Y:S01]  /*3200*/  IMAD.WIDE R26, R10, 0x80, RZ ;  /* 0x000000800a1a7825 */ /* 0x000fe200078e02ff */
[----:B------:R-:W-:Y:S01]  /*3210*/  UIMAD UR5, UR6, -0xe, UR5 ;  /* 0xfffffff2060578a4 */ /* 0x000fe2000f8e0205 */
[----:B------:R-:W-:Y:S01]  /*3220*/  IADD3 R36, -R31, UR12, R12 ;  /* 0x0000000c1f247c10 */ /* 0x000fe2000fffe10c */
[----:B------:R-:W-:Y:S01]  /*3230*/  @UP1 ULOP3.LUT UR4, UR4, 0x1, UR6, 0x78, !UPT ;  /* 0x0000000104041892 */ /* 0x000fe2000f8e7806 */
[----:B------:R-:W-:Y:S01]  /*3240*/  SHF.R.S32.HI R25, RZ, 0x1f, R24 ;  /* 0x0000001fff197819 */ /* 0x000fe20000011418 */
[----:B------:R-:W-:Y:S01]  /*3250*/  IMAD R33, R7, UR11, R32 ;  /* 0x0000000b07217c24 */ /* 0x000fe2000f8e0220 */
[----:B------:R-:W-:Y:S01]  /*3260*/  LOP3.LUT R35, R26, R13, R28, 0xfe, !PT ;  /* 0x0000000d1a237212 */ /* 0x000fe200078efe1c */
[----:B------:R-:W-:-:S02]  /*3270*/  IMAD.IADD R29, R30, 0x1, -R29 ;  /* 0x000000011e1d7824 */ /* 0x000fc400078e0a1d */
[----:B------:R-:W-:-:S04]  /*3280*/  IMAD.WIDE.U32 R10, R7, UR10, R24 ;  /* 0x0000000a070a7c25 */ /* 0x000fc8000f8e0018 */
[----:B------:R-:W-:Y:S02]  /*3290*/  IMAD.IADD R11, R11, 0x1, R33 ;  /* 0x000000010b0b7824 */ /* 0x000fe400078e0221 */
[----:B------:R-:W-:Y:S01]  /*32a0*/  IMAD.MOV.U32 R28, RZ, RZ, -0x1 ;  /* 0xffffffffff1c7424 */ /* 0x000fe200078e00ff */
[----:B------:R-:W-:Y:S06]  /*32b0*/  @P0 BRA `(.L_x_38) ;  /* 0x0000004400a40947 */ /* 0x000fec0003800000 */
[----:B------:R-:W0:Y:S01]  /*32c0*/  LDC.64 R32, c[0x0][0x5c8] ;  /* 0x00017200ff207b82 */ /* 0x000e220000000a00 */
[----:B------:R-:W-:Y:S01]  /*32d0*/  ULDC.64 UR6, c[0x0][0x5c0] ;  /* 0x0001700000067ab9 */ /* 0x000fe20000000a00 */
[----:B------:R-:W-:Y:S01]  /*32e0*/  BSSY B0, `(.L_x_38) ;  /* 0x0000466000007945 */ /* 0x000fe20003800000 */
[-C--:B0-----:R-:W-:Y:S02]  /*32f0*/  IMAD R12, R27, R32.reuse, RZ ;  /* 0x000000201b0c7224 */ /* 0x081fe400078e02ff */
[----:B------:R-:W-:-:S04]  /*3300*/  IMAD.WIDE.U32 R10, R35, R32, R10 ;  /* 0x00000020230a7225 */ /* 0x000fc800078e000a */
[----:B------:R-:W-:Y:S01]  /*3310*/  IMAD R31, R35, R33, R12 ;  /* 0x00000021231f7224 */ /* 0x000fe200078e020c */
[----:B------:R-:W-:Y:S02]  /*3320*/  LEA R13, P0, R32, R10, 0x3 ;  /* 0x0000000a200d7211 */ /* 0x000fe400078018ff */
[----:B------:R-:W-:Y:S01]  /*3330*/  IADD3 R12, P1, R10, UR6, RZ ;  /* 0x000000060a0c7c10 */ /* 0x000fe2000ff3e0ff */
[----:B------:R-:W-:Y:S01]  /*3340*/  IMAD.IADD R31, R11, 0x1, R31 ;  /* 0x000000010b1f7824 */ /* 0x000fe200078e021f */
[----:B------:R-:W-:-:S04]  /*3350*/  IADD3 R10, P3, R13, UR6, RZ ;  /* 0x000000060d0a7c10 */ /* 0x000fc8000ff7e0ff */
[----:B------:R-:W-:Y:S02]  /*3360*/  LEA.HI.X R11, R32, R31, R33, 0x3, P0 ;  /* 0x0000001f200b7211 */ /* 0x000fe400000f1c21 */
[----:B---3-5:R-:W-:Y:S02]  /*3370*/  FSETP.NEU.AND P0, PT, R9, RZ, PT ;  /* 0x000000ff0900720b */ /* 0x028fe40003f0d000 */
[----:B------:R-:W-:Y:S02]  /*3380*/  IADD3.X R13, R31, UR7, RZ, P1, !PT ;  /* 0x000000071f0d7c10 */ /* 0x000fe40008ffe4ff */
[----:B------:R-:W-:-:S09]  /*3390*/  IADD3.X R11, R11, UR7, RZ, P3, !PT ;  /* 0x000000070b0b7c10 */ /* 0x000fd20009ffe4ff */
[----:B------:R-:W-:Y:S05]  /*33a0*/  @!P0 BRA `(.L_x_39) ;  /* 0x00000034005c8947 */ /* 0x000fea0003800000 */
[----:B------:R-:W-:Y:S01]  /*33b0*/  ULDC.64 UR6, c[0x0][0x5b8] ;  /* 0x00016e0000067ab9 */ /* 0x000fe20000000a00 */
[----:B------:R-:W-:Y:S01]  /*33c0*/  ISETP.GE.AND P0, PT, R36, 0x1, PT ;  /* 0x000000012400780c */ /* 0x000fe20003f06270 */
[----:B------:R-:W-:Y:S01]  /*33d0*/  IMAD R32, R34, UR6, RZ ;  /* 0x0000000622207c24 */ /* 0x000fe2000f8e02ff */
[----:B------:R-:W-:Y:S01]  /*33e0*/  ULDC.64 UR10, c[0x0][0x5a8] ;  /* 0x00016a00000a7ab9 */ /* 0x000fe20000000a00 */
[----:B------:R-:W-:Y:S01]  /*33f0*/  IMAD.WIDE.U32 R30, R7, UR6, R24 ;  /* 0x00000006071e7c25 */ /* 0x000fe2000f8e0018 */
[----:B------:R-:W-:Y:S01]  /*3400*/  ISETP.LT.OR P4, PT, R29, 0x1, !P0 ;  /* 0x000000011d00780c */ /* 0x000fe20004781670 */
[----:B------:R-:W-:Y:S02]  /*3410*/  BSSY B1, `(.L_x_40) ;  /* 0x000000c000017945 */ /* 0x000fe40003800000 */
[----:B------:R-:W-:Y:S01]  /*3420*/  IMAD R7, R7, UR7, R32 ;  /* 0x0000000707077c24 */ /* 0x000fe2000f8e0220 */
[----:B------:R-:W-:-:S03]  /*3430*/  ULDC.64 UR6, c[0x0][0x5b0] ;  /* 0x00016c0000067ab9 */ /* 0x000fc60000000a00 */
[----:B------:R-:W-:Y:S02]  /*3440*/  IMAD.IADD R31, R31, 0x1, R7 ;  /* 0x000000011f1f7824 */ /* 0x000fe400078e0207 */
[----:B------:R-:W-:Y:S02]  /*3450*/  IMAD R7, R27, UR6, RZ ;  /* 0x000000061b077c24 */ /* 0x000fe4000f8e02ff */
[----:B------:R-:W-:-:S04]  /*3460*/  IMAD.WIDE.U32 R24, R35, UR6, R30 ;  /* 0x0000000623187c25 */ /* 0x000fc8000f8e001e */
[----:B------:R-:W-:Y:S01]  /*3470*/  IMAD R7, R35, UR7, R7 ;  /* 0x0000000723077c24 */ /* 0x000fe2000f8e0207 */
[----:B------:R-:W-:-:S04]  /*3480*/  IADD3 R24, P1, R24, UR10, RZ ;  /* 0x0000000a18187c10 */ /* 0x000fc8000ff3e0ff */
[--C-:B------:R-:W-:Y:S02]  /*3490*/  IADD3.X R25, R25, UR11, R7.reuse, P1, !PT ;  /* 0x0000000b19197c10 */ /* 0x100fe40008ffe407 */
[----:B------:R-:W-:Y:S01]  /*34a0*/  PRMT R7, RZ, 0x7610, R7 ;  /* 0x00007610ff077816 */ /* 0x000fe20000000007 */
[----:B------:R-:W-:Y:S06]  /*34b0*/  @P4 BRA `(.L_x_41) ;  /* 0x0000000000044947 */ /* 0x000fec0003800000 */
[----:B------:R0:W5:Y:S02]  /*34c0*/  LDG.E.U8 R7, desc[UR16][R24.64] ;  /* 0x0000001018077981 */ /* 0x000164000c1e1100 */
.L_x_41:
[----:B------:R-:W-:Y:S05]  /*34d0*/  BSYNC B1 ;  /* 0x0000000000017941 */ /* 0x000fea0003800000 */
.L_x_40:
[----:B-----5:R-:W-:Y:S01]  /*34e0*/  LOP3.LUT R7, R7, 0xff, RZ, 0xc0, !PT ;  /* 0x000000ff07077812 */ /* 0x020fe200078ec0ff */
[----:B------:R-:W-:Y:S01]  /*34f0*/  BSSY B1, `(.L_x_42) ;  /* 0x000000b000017945 */ /* 0x000fe20003800000 */
[----:B------:R-:W-:Y:S02]  /*3500*/  ISETP.LT.OR P3, PT, R29, 0x2, !P0 ;  /* 0x000000021d00780c */ /* 0x000fe40004761670 */
[----:B------:R-:W-:-:S05]  /*3510*/  F2FP.F16.E5M2.UNPACK_B R7, R7 ;  /* 0x00000007ff07723e */ /* 0x000fca00020004ff */
[----:B------:R-:W-:Y:S01]  /*3520*/  HADD2.F32 R32, -RZ, R7.H0_H0 ;  /* 0x20000007ff207230 */ /* 0x000fe20000004100 */
[----:B------:R-:W-:-:S04]  /*3530*/  PRMT R7, RZ, 0x7610, R7 ;  /* 0x00007610ff077816 */ /* 0x000fc80000000007 */
[----:B------:R-:W-:-:S04]  /*3540*/  FMUL R32, R32, R9 ;  /* 0x0000000920207220 */ /* 0x000fc80000400000 */
[----:B--2---:R-:W-:-:S05]  /*3550*/  FFMA R32, R143, R8, R32 ;  /* 0x000000088f207223 */ /* 0x004fca0000000020 */
[----:B------:R-:W-:-:S05]  /*3560*/  F2FP.SATFINITE.E5M2.F32.PACK_AB_MERGE_C R33, RZ, R32, RZ ;  /* 0x00000020ff21723e */ /* 0x000fca00048060ff */
[----:B------:R1:W-:Y:S01]  /*3570*/  @!P4 STG.E.U8 desc[UR16][R12.64], R33 ;  /* 0x000000210c00c986 */ /* 0x0003e2000c101110 */
[----:B------:R-:W-:Y:S05]  /*3580*/  @P3 BRA `(.L_x_43) ;  /* 0x0000000000043947 */ /* 0x000fea0003800000 */
[----:B------:R2:W5:Y:S02]  /*3590*/  LDG.E.U8 R7, desc[UR16][R24.64+0x1] ;  /* 0x0000011018077981 */ /* 0x000564000c1e1100 */
.L_x_43:
[----:B------:R-:W-:Y:S05]  /*35a0*/  BSYNC B1 ;  /* 0x0000000000017941 */ /* 0x000fea0003800000 */
.L_x_42:
[----:B-----5:R-:W-:Y:S01]  /*35b0*/  LOP3.LUT R7, R7, 0xff, RZ, 0xc0, !PT ;  /* 0x000000ff07077812 */ /* 0x020fe200078ec0ff */
[----:B------:R-:W-:Y:S01]  /*35c0*/  BSSY B1, `(.L_x_44) ;  /* 0x0000013000017945 */ /* 0x000fe20003800000 */
[----:B-1----:R-:W-:Y:S02]  /*35d0*/  IADD3 R33, P1, R35, 0x8, RZ ;  /* 0x0000000823217810 */ /* 0x002fe40007f3e0ff */
[----:B------:R-:W-:-:S03]  /*35e0*/  F2FP.F16.E5M2.UNPACK_B R7, R7 ;  /* 0x00000007ff07723e */ /* 0x000fc600020004ff */
[----:B------:R-:W-:Y:S01]  /*35f0*/  IMAD.X R27, RZ, RZ, R27, P1 ;  /* 0x000000ffff1b7224 */ /* 0x000fe200008e061b */
[----:B------:R-:W-:Y:S01]  /*3600*/  ISETP.GE.AND P1, PT, R36, 0x9, PT ;  /* 0x000000092400780c */ /* 0x000fe20003f26270 */
[----:B------:R-:W-:Y:S02]  /*3610*/  HADD2.F32 R26, -RZ, R7.H0_H0 ;  /* 0x20000007ff1a7230 */ /* 0x000fe40000004100 */
[----:B------:R-:W-:Y:S01]  /*3620*/  IMAD.WIDE.U32 R30, R33, UR6, R30 ;  /* 0x00000006211e7c25 */ /* 0x000fe2000f8e001e */
[----:B------:R-:W-:-:S03]  /*3630*/  ISETP.LT.OR P5, PT, R29, 0x1, !P1 ;  /* 0x000000011d00780c */ /* 0x000fc60004fa1670 */
[----:B------:R-:W-:Y:S01]  /*3640*/  FMUL R7, R26, R9 ;  /* 0x000000091a077220 */ /* 0x000fe20000400000 */
[----:B------:R-:W-:-:S03]  /*3650*/  IMAD R26, R27, UR6, RZ ;  /* 0x000000061b1a7c24 */ /* 0x000fc6000f8e02ff */
[----:B------:R-:W-:Y:S01]  /*3660*/  FFMA R7, R138, R8, R7 ;  /* 0x000000088a077223 */ /* 0x000fe20000000007 */
[----:B------:R-:W-:Y:S01]  /*3670*/  IMAD R33, R33, UR7, R26 ;  /* 0x0000000721217c24 */ /* 0x000fe2000f8e021a */
[----:B------:R-:W-:-:S03]  /*3680*/  IADD3 R26, P4, R30, UR10, RZ ;  /* 0x0000000a1e1a7c10 */ /* 0x000fc6000ff9e0ff */
[----:B------:R-:W-:Y:S02]  /*3690*/  F2FP.SATFINITE.E5M2.F32.PACK_AB_MERGE_C R35, RZ, R7, RZ ;  /* 0x00000007ff23723e */ /* 0x000fe400048060ff */
[----:B------:R-:W-:Y:S02]  /*36a0*/  IADD3.X R27, R31, UR11, R33, P4, !PT ;  /* 0x0000000b1f1b7c10 */ /* 0x000fe4000a7fe421 */
[----:B------:R-:W-:Y:S01]  /*36b0*/  PRMT R7, RZ, 0x7610, R7 ;  /* 0x00007610ff077816 */ /* 0x000fe20000000007 */
[----:B------:R1:W-:Y:S01]  /*36c0*/  @!P3 STG.E.U8 desc[UR16][R12.64+0x1], R35 ;  /* 0x000001230c00b986 */ /* 0x0003e2000c101110 */
[----:B------:R-:W-:Y:S05]  /*36d0*/  @P5 BRA `(.L_x_45) ;  /* 0x0000000000045947 */ /* 0x000fea0003800000 */
[----:B------:R3:W5:Y:S02]  /*36e0*/  LDG.E.U8 R7, desc[UR16][R26.64] ;  /* 0x000000101a077981 */ /* 0x000764000c1e1100 */
.L_x_45:
[----:B------:R-:W-:Y:S05]  /*36f0*/  BSYNC B1 ;  /* 0x0000000000017941 */ /* 0x000fea0003800000 */
.L_x_44:
[----:B-----5:R-:W-:Y:S01]  /*3700*/  LOP3.LUT R7, R7, 0xff, RZ, 0xc0, !PT ;  /* 0x000000ff07077812 */ /* 0x020fe200078ec0ff */
[----:B------:R-:W-:Y:S01]  /*3710*/  BSSY B1, `(.L_x_46) ;  /* 0x000000b000017945 */ /* 0x000fe20003800000 */
[----:B------:R-:W-:Y:S02]  /*3720*/  ISETP.LT.OR P3, PT, R29, 0x2, !P1 ;  /* 0x000000021d00780c */ /* 0x000fe40004f61670 */
[----:B------:R-:W-:-:S05]  /*3730*/  F2FP.F16.E5M2.UNPACK_B R7, R7 ;  /* 0x00000007ff07723e */ /* 0x000fca00020004ff */
[----:B------:R-:W-:Y:S01]  /*3740*/  HADD2.F32 R30, -RZ, R7.H0_H0 ;  /* 0x20000007ff1e7230 */ /* 0x000fe20000004100 */
[----:B------:R-:W-:-:S04]  /*3750*/  PRMT R7, RZ, 0x7610, R7 ;  /* 0x00007610ff077816 */ /* 0x000fc80000000007 */
[----:B------:R-:W-:-:S04]  /*3760*/  FMUL R30, R30, R9 ;  /* 0x000000091e1e7220 */ /* 0x000fc80000400000 */
[----:B------:R-:W-:-:S05]  /*3770*/  FFMA R30, R141, R8, R30 ;  /* 0x000000088d1e7223 */ /* 0x000fca000000001e */
[----:B------:R-:W-:-:S05]  /*3780*/  F2FP.SATFINITE.E5M2.F32.PACK_AB_MERGE_C R31, RZ, R30, RZ ;  /* 0x0000001eff1f723e */ /* 0x000fca00048060ff */
[----:B------:R4:W-:Y:S01]  /*3790*/  @!P5 STG.E.U8 desc[UR16][R10.64], R31 ;  /* 0x0000001f0a00d986 */ /* 0x0009e2000c101110 */
[----:B------:R-:W-:Y:S05]  /*37a0*/  @P3 BRA `(.L_x_47) ;  /* 0x0000000000043947 */ /* 0x000fea0003800000 */
[----:B------:R0:W5:Y:S02]  /*37b0*/  LDG.E.U8 R7, desc[UR16][R26.64+0x1] ;  /* 0x000001101a077981 */ /* 0x000164000c1e1100 */
.L_x_47:
[----:B------:R-:W-:Y:S05]  /*37c0*/  BSYNC B1 ;  /* 0x0000000000017941 */ /* 0x000fea0003800000 */
.L_x_46:
[----:B-----5:R-:W-:Y:S01]  /*37d0*/  LOP3.LUT R7, R7, 0xff, RZ, 0xc0, !PT ;  /* 0x000000ff07077812 */ /* 0x020fe200078ec0ff */
[----:B------:R-:W-:Y:S01]  /*37e0*/  BSSY B1, `(.L_x_48) ;  /* 0x000000b000017945 */ /* 0x000fe20003800000 */
[----:B------:R-:W-:Y:S02]  /*37f0*/  ISETP.LT.OR P4, PT, R29, 0x9, !P0 ;  /* 0x000000091d00780c */ /* 0x000fe40004781670 */
[----:B------:R-:W-:-:S05]  /*3800*/  F2FP.F16.E5M2.UNPACK_B R7, R7 ;  /* 0x00000007ff07723e */ /* 0x000fca00020004ff */
[----:B------:R-:W-:-:S05]  /*3810*/  HADD2.F32 R30, -RZ, R7.H0_H0 ;  /* 0x20000007ff1e7230 */ /* 0x000fca0000004100 */
[----:B------:R-:W-:-:S04]  /*3820*/  FMUL R7, R30, R9 ;  /* 0x000000091e077220 */ /* 0x000fc80000400000 */
[----:B------:R-:W-:-:S05]  /*3830*/  FFMA R7, R136, R8, R7 ;  /* 0x0000000888077223 */ /* 0x000fca0000000007 */
[----:B----4-:R-:W-:Y:S02]  /*3840*/  F2FP.SATFINITE.E5M2.F32.PACK_AB_MERGE_C R31, RZ, R7, RZ ;  /* 0x00000007ff1f723e */ /* 0x010fe400048060ff */
[----:B------:R-:W-:-:S03]  /*3850*/  PRMT R7, RZ, 0x7610, R7 ;  /* 0x00007610ff077816 */ /* 0x000fc60000000007 */
[----:B------:R4:W-:Y:S01]  /*3860*/  @!P3 STG.E.U8 desc[UR16][R10.64+0x1], R31 ;  /* 0x0000011f0a00b986 */ /* 0x0009e2000c101110 */
[----:B------:R-:W-:Y:S05]  /*3870*/  @P4 BRA `(.L_x_49) ;  /* 0x0000000000044947 */ /* 0x000fea0003800000 */
[----:B------:R0:W5:Y:S02]  /*3880*/  LDG.E.U8 R7, desc[UR16][R24.64+0x8] ;  /* 0x0000081018077981 */ /* 0x000164000c1e1100 */
.L_x_49:
[----:B------:R-:W-:Y:S05]  /*3890*/  BSYNC B1 ;  /* 0x0000000000017941 */ /* 0x000fea0003800000 */
.L_x_48:
        /* <DEDUP_REMOVED lines=8> */
[----:B----4-:R-:W-:-:S05]  /*3920*/  F2FP.SATFINITE.E5M2.F32.PACK_AB_MERGE_C R31, RZ, R30, RZ ;  /* 0x0000001eff1f723e */ /* 0x010fca00048060ff */
[----:B------:R4:W-:Y:S01]  /*3930*/  @!P4 STG.E.U8 desc[UR16][R12.64+0x8], R31 ;  /* 0x0000081f0c00c986 */ /* 0x0009e2000c101110 */
[----:B------:R-:W-:Y:S05]  /*3940*/  @P3 BRA `(.L_x_51) ;  /* 0x0000000000043947 */ /* 0x000fea0003800000 */
[----:B------:R0:W5:Y:S02]  /*3950*/  LDG.E.U8 R7, desc[UR16][R24.64+0x9] ;  /* 0x0000091018077981 */ /* 0x000164000c1e1100 */
.L_x_51:
[----:B------:R-:W-:Y:S05]  /*3960*/  BSYNC B1 ;  /* 0x0000000000017941 */ /* 0x000fea0003800000 */
.L_x_50:
        /* <DEDUP_REMOVED lines=12> */
.L_x_53:
[----:B------:R-:W-:Y:S05]  /*3a30*/  BSYNC B1 ;  /* 0x0000000000017941 */ /* 0x000fea0003800000 */
.L_x_52:
        /* <DEDUP_REMOVED lines=12> */
.L_x_55:
[----:B------:R-:W-:Y:S05]  /*3b00*/  BSYNC B1 ;  /* 0x0000000000017941 */ /* 0x000fea0003800000 */
.L_x_54:
        /* <DEDUP_REMOVED lines=12> */
.L_x_57:
[----:B------:R-:W-:Y:S05]  /*3bd0*/  BSYNC B1 ;  /* 0x0000000000017941 */ /* 0x000fea0003800000 */
.L_x_56:
        /* <DEDUP_REMOVED lines=12> */
.L_x_59:
[----:B------:R-:W-:Y:S05]  /*3ca0*/  BSYNC B1 ;  /* 0x0000000000017941 */ /* 0x000fea0003800000 */
.L_x_58:
        /* <DEDUP_REMOVED lines=12> */
.L_x_61:
[----:B------:R-:W-:Y:S05]  /*3d70*/  BSYNC B1 ;  /* 0x0000000000017941 */ /* 0x000fea0003800000 */
.L_x_60:
        /* <DEDUP_REMOVED lines=12> */
.L_x_63:
[----:B------:R-:W-:Y:S05]  /*3e40*/  BSYNC B1 ;  /* 0x0000000000017941 */ /* 0x000fea0003800000 */
.L_x_62:
        /* <DEDUP_REMOVED lines=12> */
.L_x_65:
[----:B------:R-:W-:Y:S05]  /*3f10*/  BSYNC B1 ;  /* 0x0000000000017941 */ /* 0x000fea0003800000 */
.L_x_64:
        /* <DEDUP_REMOVED lines=12> */
.L_x_67:
[----:B------:R-:W-:Y:S05]  /*3fe0*/  BSYNC B1 ;  /* 0x0000000000017941 */ /* 0x000fea0003800000 */
.L_x_66:
        /* <DEDUP_REMOVED lines=12> */
.L_x_69:
[----:B------:R-:W-:Y:S05]  /*40b0*/  BSYNC B1 ;  /* 0x0000000000017941 */ /* 0x000fea0003800000 */
.L_x_68:
        /* <DEDUP_REMOVED lines=12> */
.L_x_71:
[----:B------:R-:W-:Y:S05]  /*4180*/  BSYNC B1 ;  /* 0x0000000000017941 */ /* 0x000fea0003800000 */
.L_x_70:
        /* <DEDUP_REMOVED lines=12> */
.L_x_73:
[----:B------:R-:W-:Y:S05]  /*4250*/  BSYNC B1 ;  /* 0x0000000000017941 */ /* 0x000fea0003800000 */
.L_x_72:
        /* <DEDUP_REMOVED lines=12> */
.L_x_75:
[----:B------:R-:W-:Y:S05]  /*4320*/  BSYNC B1 ;  /* 0x0000000000017941 */ /* 0x000fea0003800000 */
.L_x_74:
        /* <DEDUP_REMOVED lines=12> */
.L_x_77:
[----:B------:R-:W-:Y:S05]  /*43f0*/  BSYNC B1 ;  /* 0x0000000000017941 */ /* 0x000fea0003800000 */
.L_x_76:
        /* <DEDUP_REMOVED lines=12> */
.L_x_79:
[----:B------:R-:W-:Y:S05]  /*44c0*/  BSYNC B1 ;  /* 0x0000000000017941 */ /* 0x000fea0003800000 */
.L_x_78:
        /* <DEDUP_REMOVED lines=12> */
.L_x_81:
[----:B------:R-:W-:Y:S05]  /*4590*/  BSYNC B1 ;  /* 0x0000000000017941 */ /* 0x000fea0003800000 */
.L_x_80:
        /* <DEDUP_REMOVED lines=12> */
.L_x_83:
[----:B------:R-:W-:Y:S05]  /*4660*/  BSYNC B1 ;  /* 0x0000000000017941 */ /* 0x000fea0003800000 */
.L_x_82:
        /* <DEDUP_REMOVED lines=12> */
.L_x_85:
[----:B------:R-:W-:Y:S05]  /*4730*/  BSYNC B1 ;  /* 0x0000000000017941 */ /* 0x000fea0003800000 */
.L_x_84:
        /* <DEDUP_REMOVED lines=12> */
.L_x_87:
[----:B------:R-:W-:Y:S05]  /*4800*/  BSYNC B1 ;  /* 0x0000000000017941 */ /* 0x000fea0003800000 */
.L_x_86:
        /* <DEDUP_REMOVED lines=12> */
.L_x_89:
[----:B------:R-:W-:Y:S05]  /*48d0*/  BSYNC B1 ;  /* 0x0000000000017941 */ /* 0x000fea0003800000 */
.L_x_88:
        /* <DEDUP_REMOVED lines=12> */
.L_x_91:
[----:B------:R-:W-:Y:S05]  /*49a0*/  BSYNC B1 ;  /* 0x0000000000017941 */ /* 0x000fea0003800000 */
.L_x_90:
        /* <DEDUP_REMOVED lines=12> */
.L_x_93:
[----:B------:R-:W-:Y:S05]  /*4a70*/  BSYNC B1 ;  /* 0x0000000000017941 */ /* 0x000fea0003800000 */
.L_x_92:
        /* <DEDUP_REMOVED lines=12> */
.L_x_95:
[----:B------:R-:W-:Y:S05]  /*4b40*/  BSYNC B1 ;  /* 0x0000000000017941 */ /* 0x000fea0003800000 */
.L_x_94:
        /* <DEDUP_REMOVED lines=12> */
.L_x_97:
[----:B------:R-:W-:Y:S05]  /*4c10*/  BSYNC B1 ;  /* 0x0000000000017941 */ /* 0x000fea0003800000 */
.L_x_96:
        /* <DEDUP_REMOVED lines=12> */
.L_x_99:
[----:B------:R-:W-:Y:S05]  /*4ce0*/  BSYNC B1 ;  /* 0x0000000000017941 */ /* 0x000fea0003800000 */
.L_x_98:
        /* <DEDUP_REMOVED lines=12> */
.L_x_101:
[----:B------:R-:W-:Y:S05]  /*4db0*/  BSYNC B1 ;  /* 0x0000000000017941 */ /* 0x000fea0003800000 */
.L_x_100:
        /* <DEDUP_REMOVED lines=12> */
.L_x_103:
[----:B------:R-:W-:Y:S05]  /*4e80*/  BSYNC B1 ;  /* 0x0000000000017941 */ /* 0x000fea0003800000 */
.L_x_102:
        /* <DEDUP_REMOVED lines=12> */
.L_x_105:
[----:B------:R-:W-:Y:S05]  /*4f50*/  BSYNC B1 ;  /* 0x0000000000017941 */ /* 0x000fea0003800000 */
.L_x_104:
        /* <DEDUP_REMOVED lines=12> */
.L_x_107:
[----:B------:R-:W-:Y:S05]  /*5020*/  BSYNC B1 ;  /* 0x0000000000017941 */ /* 0x000fea0003800000 */
.L_x_106:
        /* <DEDUP_REMOVED lines=12> */
.L_x_109:
[----:B------:R-:W-:Y:S05]  /*50f0*/  BSYNC B1 ;  /* 0x0000000000017941 */ /* 0x000fea0003800000 */
.L_x_108:
        /* <DEDUP_REMOVED lines=12> */
.L_x_111:
[----:B------:R-:W-:Y:S05]  /*51c0*/  BSYNC B1 ;  /* 0x0000000000017941 */ /* 0x000fea0003800000 */
.L_x_110:
        /* <DEDUP_REMOVED lines=12> */
.L_x_113:
[----:B------:R-:W-:Y:S05]  /*5290*/  BSYNC B1 ;  /* 0x0000000000017941 */ /* 0x000fea0003800000 */
.L_x_112:
        /* <DEDUP_REMOVED lines=12> */
.L_x_115:
[----:B------:R-:W-:Y:S05]  /*5360*/  BSYNC B1 ;  /* 0x0000000000017941 */ /* 0x000fea0003800000 */
.L_x_114:
        /* <DEDUP_REMOVED lines=12> */
.L_x_117:
[----:B------:R-:W-:Y:S05]  /*5430*/  BSYNC B1 ;  /* 0x0000000000017941 */ /* 0x000fea0003800000 */
.L_x_116:
        /* <DEDUP_REMOVED lines=12> */
.L_x_119:
[----:B------:R-:W-:Y:S05]  /*5500*/  BSYNC B1 ;  /* 0x0000000000017941 */ /* 0x000fea0003800000 */
.L_x_118:
        /* <DEDUP_REMOVED lines=12> */
.L_x_121:
[----:B------:R-:W-:Y:S05]  /*55d0*/  BSYNC B1 ;  /* 0x0000000000017941 */ /* 0x000fea0003800000 */
.L_x_120:
        /* <DEDUP_REMOVED lines=12> */
.L_x_123:
[----:B------:R-:W-:Y:S05]  /*56a0*/  BSYNC B1 ;  /* 0x0000000000017941 */ /* 0x000fea0003800000 */
.L_x_122:
        /* <DEDUP_REMOVED lines=12> */
.L_x_125:
[----:B------:R-:W-:Y:S05]  /*5770*/  BSYNC B1 ;  /* 0x0000000000017941 */ /* 0x000fea0003800000 */
.L_x_124:
        /* <DEDUP_REMOVED lines=12> */
.L_x_127:
[----:B------:R-:W-:Y:S05]  /*5840*/  BSYNC B1 ;  /* 0x0000000000017941 */ /* 0x000fea0003800000 */
.L_x_126:
        /* <DEDUP_REMOVED lines=12> */
.L_x_129:
[----:B------:R-:W-:Y:S05]  /*5910*/  BSYNC B1 ;  /* 0x0000000000017941 */ /* 0x000fea0003800000 */
.L_x_128:
        /* <DEDUP_REMOVED lines=12> */
.L_x_131:
[----:B------:R-:W-:Y:S05]  /*59e0*/  BSYNC B1 ;  /* 0x0000000000017941 */ /* 0x000fea0003800000 */
.L_x_130:
        /* <DEDUP_REMOVED lines=12> */
.L_x_133:
[----:B------:R-:W-:Y:S05]  /*5ab0*/  BSYNC B1 ;  /* 0x0000000000017941 */ /* 0x000fea0003800000 */
.L_x_132:
        /* <DEDUP_REMOVED lines=12> */
.L_x_135:
[----:B------:R-:W-:Y:S05]  /*5b80*/  BSYNC B1 ;  /* 0x0000000000017941 */ /* 0x000fea0003800000 */
.L_x_134:
        /* <DEDUP_REMOVED lines=12> */
.L_x_137:
[----:B------:R-:W-:Y:S05]  /*5c50*/  BSYNC B1 ;  /* 0x0000000000017941 */ /* 0x000fea0003800000 */
.L_x_136:
        /* <DEDUP_REMOVED lines=12> */
.L_x_139:
[----:B------:R-:W-:Y:S05]  /*5d20*/  BSYNC B1 ;  /* 0x0000000000017941 */ /* 0x000fea0003800000 */
.L_x_138:
        /* <DEDUP_REMOVED lines=12> */
.L_x_141:
[----:B------:R-:W-:Y:S05]  /*5df0*/  BSYNC B1 ;  /* 0x0000000000017941 */ /* 0x000fea0003800000 */
.L_x_140:
        /* <DEDUP_REMOVED lines=12> */
.L_x_143:
[----:B------:R-:W-:Y:S05]  /*5ec0*/  BSYNC B1 ;  /* 0x0000000000017941 */ /* 0x000fea0003800000 */
.L_x_142:
        /* <DEDUP_REMOVED lines=12> */
.L_x_145:
[----:B------:R-:W-:Y:S05]  /*5f90*/  BSYNC B1 ;  /* 0x0000000000017941 */ /* 0x000fea0003800000 */
.L_x_144:
        /* <DEDUP_REMOVED lines=12> */
.L_x_147:
[----:B------:R-:W-:Y:S05]  /*6060*/  BSYNC B1 ;  /* 0x0000000000017941 */ /* 0x000fea0003800000 */
.L_x_146:
        /* <DEDUP_REMOVED lines=12> */
.L_x_149:
[----:B------:R-:W-:Y:S05]  /*6130*/  BSYNC B1 ;  /* 0x0000000000017941 */ /* 0x000fea0003800000 */
.L_x_148:
        /* <DEDUP_REMOVED lines=12> */
.L_x_151:
[----:B------:R-:W-:Y:S05]  /*6200*/  BSYNC B1 ;  /* 0x0000000000017941 */ /* 0x000fea0003800000 */
.L_x_150:
        /* <DEDUP_REMOVED lines=12> */
.L_x_153:
[----:B------:R-:W-:Y:S05]  /*62d0*/  BSYNC B1 ;  /* 0x0000000000017941 */ /* 0x000fea0003800000 */
.L_x_152:
        /* <DEDUP_REMOVED lines=12> */
.L_x_155:
[----:B------:R-:W-:Y:S05]  /*63a0*/  BSYNC B1 ;  /* 0x0000000000017941 */ /* 0x000fea0003800000 */
.L_x_154:
        /* <DEDUP_REMOVED lines=12> */
.L_x_157:
[----:B------:R-:W-:Y:S05]  /*6470*/  BSYNC B1 ;  /* 0x0000000000017941 */ /* 0x000fea0003800000 */
.L_x_156:
        /* <DEDUP_REMOVED lines=8> */
[----:B0-----:R-:W-:-:S05]  /*6500*/  F2FP.SATFINITE.E5M2.F32.PACK_AB_MERGE_C R19, RZ, R20, RZ ;  /* 0x00000014ff13723e */ /* 0x001fca00048060ff */
[----:B------:R0:W-:Y:S01]  /*6510*/  @!P4 STG.E.U8 desc[UR16][R10.64+0x70], R19 ;  /* 0x000070130a00c986 */ /* 0x0001e2000c101110 */
[----:B------:R-:W-:Y:S05]  /*6520*/  @P3 BRA `(.L_x_159) ;  /* 0x0000000000043947 */ /* 0x000fea0003800000 */
[----:B------:R0:W5:Y:S02]  /*6530*/  LDG.E.U8 R7, desc[UR16][R26.64+0x71] ;  /* 0x000071101a077981 */ /* 0x000164000c1e1100 */
.L_x_159:
[----:B------:R-:W-:Y:S05]  /*6540*/  BSYNC B1 ;  /* 0x0000000000017941 */ /* 0x000fea0003800000 */
.L_x_158:
[----:B-----5:R-:W-:Y:S01]  /*6550*/  LOP3.LUT R7, R7, 0xff, RZ, 0xc0, !PT ;  /* 0x000000ff07077812 */ /* 0x020fe200078ec0ff */
[----:B------:R-:W-:Y:S01]  /*6560*/  BSSY B1, `(.L_x_160) ;  /* 0x000000b000017945 */ /* 0x000fe20003800000 */
[----:B------:R-:W-:Y:S02]  /*6570*/  ISETP.LT.OR P4, PT, R29, 0x79, !P0 ;  /* 0x000000791d00780c */ /* 0x000fe40004781670 */
[----:B------:R-:W-:-:S05]  /*6580*/  F2FP.F16.E5M2.UNPACK_B R7, R7 ;  /* 0x00000007ff07723e */ /* 0x000fca00020004ff */
[----:B------:R-:W-:-:S05]  /*6590*/  HADD2.F32 R20, -RZ, R7.H0_H0 ;  /* 0x20000007ff147230 */ /* 0x000fca0000004100 */
[----:B------:R-:W-:-:S04]  /*65a0*/  FMUL R7, R20, R9 ;  /* 0x0000000914077220 */ /* 0x000fc80000400000 */
[----:B------:R-:W-:-:S05]  /*65b0*/  FFMA R7, R18, R8, R7 ;  /* 0x0000000812077223 */ /* 0x000fca0000000007 */
[----:B0-----:R-:W-:Y:S02]  /*65c0*/  F2FP.SATFINITE.E5M2.F32.PACK_AB_MERGE_C R19, RZ, R7, RZ ;  /* 0x00000007ff13723e */ /* 0x001fe400048060ff */
[----:B------:R-:W-:-:S03]  /*65d0*/  PRMT R7, RZ, 0x7610, R7 ;  /* 0x00007610ff077816 */ /* 0x000fc60000000007 */
[----:B------:R0:W-:Y:S01]  /*65e0*/  @!P3 STG.E.U8 desc[UR16][R10.64+0x71], R19 ;  /* 0x000071130a00b986 */ /* 0x0001e2000c101110 */
[----:B------:R-:W-:Y:S05]  /*65f0*/  @P4 BRA `(.L_x_161) ;  /* 0x0000000000044947 */ /* 0x000fea0003800000 */
[----:B------:R0:W5:Y:S02]  /*6600*/  LDG.E.U8 R7, desc[UR16][R24.64+0x78] ;  /* 0x0000781018077981 */ /* 0x000164000c1e1100 */
.L_x_161:
[----:B------:R-:W-:Y:S05]  /*6610*/  BSYNC B1 ;  /* 0x0000000000017941 */ /* 0x000fea0003800000 */
.L_x_160:
        /* <DEDUP_REMOVED lines=12> */
.L_x_163:
[----:B------:R-:W-:Y:S05]  /*66e0*/  BSYNC B1 ;  /* 0x0000000000017941 */ /* 0x000fea0003800000 */
.L_x_162:
        /* <DEDUP_REMOVED lines=12> */
.L_x_165:
[----:B------:R-:W-:Y:S05]  /*67b0*/  BSYNC B1 ;  /* 0x0000000000017941 */ /* 0x000fea0003800000 */
.L_x_164:
[----:B-----5:R-:W-:Y:S01]  /*67c0*/  LOP3.LUT R7, R7, 0xff, RZ, 0xc0, !PT ;  /* 0x000000ff07077812 */ /* 0x020fe200078ec0ff */
[----:B------:R-:W-:Y:S01]  /*67d0*/  BSSY B1, `(.L_x_166) ;  /* 0x000000b000017945 */ /* 0x000fe20003800000 */
[----:B------:R-:W-:Y:S02]  /*67e0*/  ISETP.LT.OR P1, PT, R29, 0x7a, !P1 ;  /* 0x0000007a1d00780c */ /* 0x000fe40004f21670 */
[----:B------:R-:W-:-:S05]  /*67f0*/  F2FP.F16.E5M2.UNPACK_B R7, R7 ;  /* 0x00000007ff07723e */ /* 0x000fca00020004ff */
[----:B01----:R-:W-:Y:S01]  /*6800*/  HADD2.F32 R12, -RZ, R7.H0_H0 ;  /* 0x20000007ff0c7230 */ /* 0x003fe20000004100 */
[----:B------:R-:W-:-:S04]  /*6810*/  PRMT R7, RZ, 0x7610, R7 ;  /* 0x00007610ff077816 */ /* 0x000fc80000000007 */
[----:B------:R-:W-:-:S04]  /*6820*/  FMUL R12, R12, R9 ;  /* 0x000000090c0c7220 */ /* 0x000fc80000400000 */
[----:B------:R-:W-:-:S05]  /*6830*/  FFMA R12, R17, R8, R12 ;  /* 0x00000008110c7223 */ /* 0x000fca000000000c */
[----:B------:R-:W-:-:S05]  /*6840*/  F2FP.SATFINITE.E5M2.F32.PACK_AB_MERGE_C R13, RZ, R12, RZ ;  /* 0x0000000cff0d723e */ /* 0x000fca00048060ff */
[----:B------:R0:W-:Y:S01]  /*6850*/  @!P3 STG.E.U8 desc[UR16][R10.64+0x78], R13 ;  /* 0x0000780d0a00b986 */ /* 0x0001e2000c101110 */
[----:B------:R-:W-:Y:S05]  /*6860*/  @P1 BRA `(.L_x_167) ;  /* 0x0000000000041947 */ /* 0x000fea0003800000 */
[----:B------:R1:W5:Y:S02]  /*6870*/  LDG.E.U8 R7, desc[UR16][R26.64+0x79] ;  /* 0x000079101a077981 */ /* 0x000364000c1e1100 */
.L_x_167:
[----:B------:R-:W-:Y:S05]  /*6880*/  BSYNC B1 ;  /* 0x0000000000017941 */ /* 0x000fea0003800000 */
.L_x_166:
[----:B------:R-:W-:Y:S05]  /*6890*/  @P1 BRA `(.L_x_168) ;  /* 0x0000001000281947 */ /* 0x000fea0003800000 */
[----:B-----5:R-:W-:-:S04]  /*68a0*/  LOP3.LUT R7, R7, 0xff, RZ, 0xc0, !PT ;  /* 0x000000ff07077812 */ /* 0x020fc800078ec0ff */
[----:B------:R-:W-:-:S05]  /*68b0*/  F2FP.F16.E5M2.UNPACK_B R7, R7 ;  /* 0x00000007ff07723e */ /* 0x000fca00020004ff */
[----:B------:R-:W-:-:S05]  /*68c0*/  HADD2.F32 R12, -RZ, R7.H0_H0 ;  /* 0x20000007ff0c7230 */ /* 0x000fca0000004100 */
[----:B------:R-:W-:-:S04]  /*68d0*/  FMUL R7, R12, R9 ;  /* 0x000000090c077220 */ /* 0x000fc80000400000 */
[----:B------:R-:W-:-:S05]  /*68e0*/  FFMA R7, R16, R8, R7 ;  /* 0x0000000810077223 */ /* 0x000fca0000000007 */
[----:B------:R-:W-:-:S05]  /*68f0*/  F2FP.SATFINITE.E5M2.F32.PACK_AB_MERGE_C R7, RZ, R7, RZ ;  /* 0x00000007ff07723e */ /* 0x000fca00048060ff */
[----:B------:R0:W-:Y:S01]  /*6900*/  STG.E.U8 desc[UR16][R10.64+0x79], R7 ;  /* 0x000079070a007986 */ /* 0x0001e2000c101110 */
[----:B------:R-:W-:Y:S05]  /*6910*/  BRA `(.L_x_168) ;  /* 0x0000001000087947 */ /* 0x000fea0003800000 */
.L_x_39:
[----:B------:R-:W-:Y:S01]  /*6920*/  ISETP.GE.AND P1, PT, R36, 0x1, PT ;  /* 0x000000012400780c */ /* 0x000fe20003f26270 */
[-C--:B--2---:R-:W-:Y:S01]  /*6930*/  FMUL R143, R143, R8.reuse ;  /* 0x000000088f8f7220 */ /* 0x084fe20000400000 */
[-C--:B------:R-:W-:Y:S01]  /*6940*/  FMUL R138, R138, R8.reuse ;  /* 0x000000088a8a7220 */ /* 0x080fe20000400000 */
[----:B------:R-:W-:Y:S01]  /*6950*/  ISETP.GE.AND P0, PT, R36, 0x9, PT ;  /* 0x000000092400780c */ /* 0x000fe20003f06270 */
[-C--:B------:R-:W-:Y:S01]  /*6960*/  FMUL R141, R141, R8.reuse ;  /* 0x000000088d8d7220 */ /* 0x080fe20000400000 */
[C---:B------:R-:W-:Y:S01]  /*6970*/  ISETP.LT.OR P4, PT, R29.reuse, 0x1, !P1 ;  /* 0x000000011d00780c */ /* 0x040fe20004f81670 */
[-C--:B------:R-:W-:Y:S01]  /*6980*/  FMUL R136, R136, R8.reuse ;  /* 0x0000000888887220 */ /* 0x080fe20000400000 */
[----:B------:R-:W-:Y:S01]  /*6990*/  ISETP.LT.OR P5, PT, R29, 0x2, !P1 ;  /* 0x000000021d00780c */ /* 0x000fe20004fa1670 */
[-C--:B------:R-:W-:Y:S01]  /*69a0*/  FMUL R139, R139, R8.reuse ;  /* 0x000000088b8b7220 */ /* 0x080fe20000400000 */
[----:B------:R-:W-:Y:S01]  /*69b0*/  F2FP.SATFINITE.E5M2.F32.PACK_AB_MERGE_C R143, RZ, R143, RZ ;  /* 0x0000008fff8f723e */ /* 0x000fe200048060ff */
[----:B------:R-:W-:Y:S01]  /*69c0*/  FMUL R134, R134, R8 ;  /* 0x0000000886867220 */ /* 0x000fe20000400000 */
[----:B------:R-:W-:Y:S01]  /*69d0*/  F2FP.SATFINITE.E5M2.F32.PACK_AB_MERGE_C R7, RZ, R138, RZ ;  /* 0x0000008aff07723e */ /* 0x000fe200048060ff */
[-C--:B------:R-:W-:Y:S01]  /*69e0*/  FMUL R137, R137, R8.reuse ;  /* 0x0000000889897220 */ /* 0x080fe20000400000 */
[C---:B------:R-:W-:Y:S01]  /*69f0*/  ISETP.LT.OR P3, PT, R29.reuse, 0x1, !P0 ;  /* 0x000000011d00780c */ /* 0x040fe20004761670 */
[-C--:B------:R-:W-:Y:S01]  /*6a00*/  FMUL R132, R132, R8.reuse ;  /* 0x0000000884847220 */ /* 0x080fe20000400000 */
[----:B------:R-:W-:Y:S01]  /*6a10*/  ISETP.LT.OR P6, PT, R29, 0xa, !P1 ;  /* 0x0000000a1d00780c */ /* 0x000fe20004fc1670 */
[-C--:B------:R-:W-:Y:S01]  /*6a20*/  FMUL R135, R135, R8.reuse ;  /* 0x0000000887877220 */ /* 0x080fe20000400000 */
[----:B------:R-:W-:Y:S01]  /*6a30*/  F2FP.SATFINITE.E5M2.F32.PACK_AB_MERGE_C R141, RZ, R141, RZ ;  /* 0x0000008dff8d723e */ /* 0x000fe200048060ff */
[----:B------:R-:W-:Y:S01]  /*6a40*/  @!P4 STG.E.U8 desc[UR16][R12.64], R143 ;  /* 0x0000008f0c00c986 */ /* 0x000fe2000c101110 */
[C---:B------:R-:W-:Y:S01]  /*6a50*/  ISETP.LT.OR P4, PT, R29.reuse, 0x2, !P0 ;  /* 0x000000021d00780c */ /* 0x040fe20004781670 */
[----:B------:R-:W-:Y:S01]  /*6a60*/  FMUL R130, R130, R8 ;  /* 0x0000000882827220 */ /* 0x000fe20000400000 */
[----:B------:R-:W-:Y:S01]  /*6a70*/  F2FP.SATFINITE.E5M2.F32.PACK_AB_MERGE_C R25, RZ, R136, RZ ;  /* 0x00000088ff19723e */ /* 0x000fe200048060ff */
[----:B------:R0:W-:Y:S01]  /*6a80*/  @!P5 STG.E.U8 desc[UR16][R12.64+0x1], R7 ;  /* 0x000001070c00d986 */ /* 0x0001e2000c101110 */
[----:B------:R-:W-:Y:S01]  /*6a90*/  ISETP.LT.OR P5, PT, R29, 0x9, !P1 ;  /* 0x000000091d00780c */ /* 0x000fe20004fa1670 */
[-C--:B------:R-:W-:Y:S01]  /*6aa0*/  FMUL R133, R133, R8.reuse ;  /* 0x0000000885857220 */ /* 0x080fe20000400000 */
[----:B------:R-:W-:Y:S01]  /*6ab0*/  F2FP.SATFINITE.E5M2.F32.PACK_AB_MERGE_C R139, RZ, R139, RZ ;  /* 0x0000008bff8b723e */ /* 0x000fe200048060ff */
[----:B------:R-:W-:Y:S01]  /*6ac0*/  @!P3 STG.E.U8 desc[UR16][R10.64], R141 ;  /* 0x0000008d0a00b986 */ /* 0x000fe2000c101110 */
[----:B------:R-:W-:Y:S01]  /*6ad0*/  ISETP.LT.OR P3, PT, R29, 0x9, !P0 ;  /* 0x000000091d00780c */ /* 0x000fe20004761670 */
[-C--:B------:R-:W-:Y:S01]  /*6ae0*/  FMUL R128, R128, R8.reuse ;  /* 0x0000000880807220 */ /* 0x080fe20000400000 */
[----:B------:R-:W-:Y:S01]  /*6af0*/  F2FP.SATFINITE.E5M2.F32.PACK_AB_MERGE_C R137, RZ, R137, RZ ;  /* 0x00000089ff89723e */ /* 0x000fe200048060ff */
[-C--:B------:R-:W-:Y:S01]  /*6b00*/  FMUL R131, R131, R8.reuse ;  /* 0x0000000883837220 */ /* 0x080fe20000400000 */
[----:B------:R-:W-:Y:S01]  /*6b10*/  F2FP.SATFINITE.E5M2.F32.PACK_AB_MERGE_C R135, RZ, R135, RZ ;  /* 0x00000087ff87723e */ /* 0x000fe200048060ff */
[----:B------:R1:W-:Y:S01]  /*6b20*/  @!P4 STG.E.U8 desc[UR16][R10.64+0x1], R25 ;  /* 0x000001190a00c986 */ /* 0x0003e2000c101110 */
[C---:B------:R-:W-:Y:S01]  /*6b30*/  ISETP.LT.OR P4, PT, R29.reuse, 0xa, !P0 ;  /* 0x0000000a1d00780c */ /* 0x040fe20004781670 */
[----:B------:R-:W-:Y:S01]  /*6b40*/  FMUL R126, R126, R8 ;  /* 0x000000087e7e7220 */ /* 0x000fe20000400000 */
[----:B0-----:R-:W-:Y:S01]  /*6b50*/  F2FP.SATFINITE.E5M2.F32.PACK_AB_MERGE_C R7, RZ, R134, RZ ;  /* 0x00000086ff07723e */ /* 0x001fe200048060ff */
[----:B------:R-:W-:Y:S01]  /*6b60*/  @!P5 STG.E.U8 desc[UR16][R12.64+0x8], R139 ;  /* 0x0000088b0c00d986 */ /* 0x000fe2000c101110 */
[----:B------:R-:W-:Y:S01]  /*6b70*/  ISETP.LT.OR P5, PT, R29, 0x11, !P1 ;  /* 0x000000111d00780c */ /* 0x000fe20004fa1670 */
[-C--:B------:R-:W-:Y:S01]  /*6b80*/  FMUL R129, R129, R8.reuse ;  /* 0x0000000881817220 */ /* 0x080fe20000400000 */
[----:B------:R-:W-:Y:S01]  /*6b90*/  F2FP.SATFINITE.E5M2.F32.PACK_AB_MERGE_C R133, RZ, R133, RZ ;  /* 0x00000085ff85723e */ /* 0x000fe200048060ff */
[----:B------:R0:W-:Y:S01]  /*6ba0*/  @!P6 STG.E.U8 desc[UR16][R12.64+0x9], R7 ;  /* 0x000009070c00e986 */ /* 0x0001e2000c101110 */
[----:B------:R-:W-:Y:S01]  /*6bb0*/  ISETP.LT.OR P6, PT, R29, 0x12, !P1 ;  /* 0x000000121d00780c */ /* 0x000fe20004fc1670 */
[----:B------:R-:W-:Y:S01]  /*6bc0*/  FMUL R124, R124, R8 ;  /* 0x000000087c7c7220 */ /* 0x000fe20000400000 */
[----:B------:R-:W-:Y:S01]  /*6bd0*/  F2FP.SATFINITE.E5M2.F32.PACK_AB_MERGE_C R131, RZ, R131, RZ ;  /* 0x00000083ff83723e */ /* 0x000fe200048060ff */
[----:B------:R-:W-:Y:S01]  /*6be0*/  @!P3 STG.E.U8 desc[UR16][R10.64+0x8], R137 ;  /* 0x000008890a00b986 */ /* 0x000fe2000c101110 */
[----:B-1----:R-:W-:Y:S01]  /*6bf0*/  F2FP.SATFINITE.E5M2.F32.PACK_AB_MERGE_C R25, RZ, R132, RZ ;  /* 0x00000084ff19723e */ /* 0x002fe200048060ff */
[-C--:B------:R-:W-:Y:S01]  /*6c00*/  FMUL R127, R127, R8.reuse ;  /* 0x000000087f7f7220 */ /* 0x080fe20000400000 */
[C---:B------:R-:W-:Y:S01]  /*6c10*/  ISETP.LT.OR P3, PT, R29.reuse, 0x11, !P0 ;  /* 0x000000111d00780c */ /* 0x040fe20004761670 */
[-C--:B------:R-:W-:Y:S01]  /*6c20*/  FMUL R122, R122, R8.reuse ;  /* 0x000000087a7a7220 */ /* 0x080fe20000400000 */
[----:B------:R-:W-:Y:S01]  /*6c30*/  F2FP.SATFINITE.E5M2.F32.PACK_AB_MERGE_C R129, RZ, R129, RZ ;  /* 0x00000081ff81723e */ /* 0x000fe200048060ff */
[----:B------:R1:W-:Y:S01]  /*6c40*/  @!P4 STG.E.U8 desc[UR16][R10.64+0x9], R25 ;  /* 0x000009190a00c986 */ /* 0x0003e2000c101110 */
[----:B------:R-:W-:Y:S01]  /*6c50*/  ISETP.LT.OR P4, PT, R29, 0x12, !P0 ;  /* 0x000000121d00780c */ /* 0x000fe20004781670 */
[----:B------:R-:W-:Y:S01]  /*6c60*/  FMUL R125, R125, R8 ;  /* 0x000000087d7d7220 */ /* 0x000fe20000400000 */
[----:B0-----:R-:W-:Y:S01]  /*6c70*/  F2FP.SATFINITE.E5M2.F32.PACK_AB_MERGE_C R7, RZ, R130, RZ ;  /* 0x00000082ff07723e */ /* 0x001fe200048060ff */
[----:B------:R-:W-:Y:S01]  /*6c80*/  @!P5 STG.E.U8 desc[UR16][R12.64+0x10], R135 ;  /* 0x000010870c00d986 */ /* 0x000fe2000c101110 */
[C---:B------:R-:W-:Y:S01]  /*6c90*/  ISETP.LT.OR P5, PT, R29.reuse, 0x19, !P1 ;  /* 0x000000191d00780c */ /* 0x040fe20004fa1670 */
[-C--:B------:R-:W-:Y:S01]  /*6ca0*/  FMUL R120, R120, R8.reuse ;  /* 0x0000000878787220 */ /* 0x080fe20000400000 */
[----:B------:R-:W-:Y:S01]  /*6cb0*/  F2FP.SATFINITE.E5M2.F32.PACK_AB_MERGE_C R127, RZ, R127, RZ ;  /* 0x0000007fff7f723e */ /* 0x000fe200048060ff */
[----:B------:R0:W-:Y:S01]  /*6cc0*/  @!P6 STG.E.U8 desc[UR16][R12.64+0x11], R7 ;  /* 0x000011070c00e986 */ /* 0x0001e2000c101110 */
[----:B------:R-:W-:Y:S01]  /*6cd0*/  ISETP.LT.OR P6, PT, R29, 0x1a, !P1 ;  /* 0x0000001a1d00780c */ /* 0x000fe20004fc1670 */
[-C--:B------:R-:W-:Y:S01]  /*6ce0*/  FMUL R123, R123, R8.reuse ;  /* 0x000000087b7b7220 */ /* 0x080fe20000400000 */
[----:B------:R-:W-:Y:S01]  /*6cf0*/  FMUL R118, R118, R8 ;  /* 0x0000000876767220 */ /* 0x000fe20000400000 */
[----:B-1----:R-:W-:Y:S01]  /*6d00*/  F2FP.SATFINITE.E5M2.F32.PACK_AB_MERGE_C R25, RZ, R128, RZ ;  /* 0x00000080ff19723e */ /* 0x002fe200048060ff */
[----:B------:R-:W-:Y:S01]  /*6d10*/  @!P3 STG.E.U8 desc[UR16][R10.64+0x10], R133 ;  /* 0x000010850a00b986 */ /* 0x000fe2000c101110 */
[----:B------:R-:W-:Y:S01]  /*6d20*/  ISETP.LT.OR P3, PT, R29, 0x19, !P0 ;  /* 0x000000191d00780c */ /* 0x000fe20004761670 */
        /* <DEDUP_REMOVED lines=35> */
[----:B------:R-:W-:Y:S01]  /*6f60*/  ISETP.LT.OR P3, PT, R29, 0x29, !P0 ;  /* 0x000000291d00780c */ /* 0x000fe20004761670 */
[-C--:B------:R-:W-:Y:S01]  /*6f70*/  FMUL R111, R111, R8.reuse ;  /* 0x000000086f6f7220 */ /* 0x080fe20000400000 */
[-C--:B------:R-:W-:Y:S01]  /*6f80*/  FMUL R106, R106, R8.reuse ;  /* 0x000000086a6a7220 */ /* 0x080fe20000400000 */
        /* <DEDUP_REMOVED lines=104> */
[----:B------:R-:W-:-:S02]  /*7610*/  ISETP.LT.OR P3, PT, R29, 0x59, !P0 ;  /* 0x000000591d00780c */ /* 0x000fc40004761670 */
[----:B------:R-:W-:Y:S01]  /*7620*/  F2FP.SATFINITE.E5M2.F32.PACK_AB_MERGE_C R21, RZ, R21, RZ ;  /* 0x00000015ff15723e */ /* 0x000fe200048060ff */
[----:B------:R1:W-:Y:S01]  /*7630*/  @!P4 STG.E.U8 desc[UR16][R10.64+0x51], R25 ;  /* 0x000051190a00c986 */ /* 0x0003e2000c101110 */
[C---:B------:R-:W-:Y:S02]  /*7640*/  ISETP.LT.OR P4, PT, R29.reuse, 0x5a, !P0 ;  /* 0x0000005a1d00780c */ /* 0x040fe40004781670 */
[----:B0-----:R-:W-:Y:S01]  /*7650*/  F2FP.SATFINITE.E5M2.F32.PACK_AB_MERGE_C R7, RZ, R94, RZ ;  /* 0x0000005eff07723e */ /* 0x001fe200048060ff */
[----:B------:R-:W-:Y:S01]  /*7660*/  @!P5 STG.E.U8 desc[UR16][R12.64+0x58], R99 ;  /* 0x000058630c00d986 */ /* 0x000fe2000c101110 */
[C---:B------:R-:W-:Y:S02]  /*7670*/  ISETP.LT.OR P5, PT, R29.reuse, 0x61, !P1 ;  /* 0x000000611d00780c */ /* 0x040fe40004fa1670 */
[----:B------:R-:W-:Y:S01]  /*7680*/  F2FP.SATFINITE.E5M2.F32.PACK_AB_MERGE_C R15, RZ, R15, RZ ;  /* 0x0000000fff0f723e */ /* 0x000fe200048060ff */
[----:B------:R0:W-:Y:S01]  /*7690*/  @!P6 STG.E.U8 desc[UR16][R12.64+0x59], R7 ;  /* 0x000059070c00e986 */ /* 0x0001e2000c101110 */
[----:B------:R-:W-:-:S02]  /*76a0*/  ISETP.LT.OR P6, PT, R29, 0x62, !P1 ;  /* 0x000000621d00780c */ /* 0x000fc40004fc1670 */
[----:B------:R-:W-:Y:S01]  /*76b0*/  F2FP.SATFINITE.E5M2.F32.PACK_AB_MERGE_C R17, RZ, R17, RZ ;  /* 0x00000011ff11723e */ /* 0x000fe200048060ff */
[----:B------:R-:W-:Y:S01]  /*76c0*/  @!P3 STG.E.U8 desc[UR16][R10.64+0x58], R97 ;  /* 0x000058610a00b986 */ /* 0x000fe2000c101110 */
[----:B-1----:R-:W-:Y:S02]  /*76d0*/  F2FP.SATFINITE.E5M2.F32.PACK_AB_MERGE_C R25, RZ, R92, RZ ;  /* 0x0000005cff19723e */ /* 0x002fe400048060ff */
[----:B------:R-:W-:-:S03]  /*76e0*/  ISETP.LT.OR P3, PT, R29, 0x61, !P0 ;  /* 0x000000611d00780c */ /* 0x000fc60004761670 */
[----:B------:R1:W-:Y:S01]  /*76f0*/  @!P4 STG.E.U8 desc[UR16][R10.64+0x59], R25 ;  /* 0x000059190a00c986 */ /* 0x0003e2000c101110 */
[C---:B------:R-:W-:Y:S02]  /*7700*/  ISETP.LT.OR P4, PT, R29.reuse, 0x62, !P0 ;  /* 0x000000621d00780c */ /* 0x040fe40004781670 */
[----:B0-----:R-:W-:Y:S01]  /*7710*/  F2FP.SATFINITE.E5M2.F32.PACK_AB_MERGE_C R7, RZ, R90, RZ ;  /* 0x0000005aff07723e */ /* 0x001fe200048060ff */
[----:B------:R-:W-:Y:S01]  /*7720*/  @!P5 STG.E.U8 desc[UR16][R12.64+0x60], R93 ;  /* 0x0000605d0c00d986 */ /* 0x000fe2000c101110 */
[----:B------:R-:W-:-:S03]  /*7730*/  ISETP.LT.OR P5, PT, R29, 0x69, !P1 ;  /* 0x000000691d00780c */ /* 0x000fc60004fa1670 */
[----:B------:R0:W-:Y:S01]  /*7740*/  @!P6 STG.E.U8 desc[UR16][R12.64+0x61], R7 ;  /* 0x000061070c00e986 */ /* 0x0001e2000c101110 */
[C---:B------:R-:W-:Y:S02]  /*7750*/  ISETP.LT.OR P6, PT, R29.reuse, 0x6a, !P1 ;  /* 0x0000006a1d00780c */ /* 0x040fe40004fc1670 */
[----:B-1----:R-:W-:Y:S01]  /*7760*/  F2FP.SATFINITE.E5M2.F32.PACK_AB_MERGE_C R25, RZ, R88, RZ ;  /* 0x00000058ff19723e */ /* 0x002fe200048060ff */
[----:B------:R-:W-:Y:S01]  /*7770*/  @!P3 STG.E.U8 desc[UR16][R10.64+0x60], R95 ;  /* 0x0000605f0a00b986 */ /* 0x000fe2000c101110 */
        /* <DEDUP_REMOVED lines=11> */
[----:B------:R-:W-:Y:S01]  /*7830*/  @!P4 STG.E.U8 desc[UR16][R10.64+0x69], R25 ;  /* 0x000069190a00c986 */ /* 0x000fe2000c101110 */
[C---:B------:R-:W-:Y:S02]  /*7840*/  ISETP.LT.OR P4, PT, R29.reuse, 0x79, !P1 ;  /* 0x000000791d00780c */ /* 0x040fe40004f81670 */
[C---:B------:R-:W-:Y:S01]  /*7850*/  ISETP.LT.OR P1, PT, R29.reuse, 0x7a, !P1 ;  /* 0x0000007a1d00780c */ /* 0x040fe20004f21670 */
[----:B------:R1:W-:Y:S01]  /*7860*/  @!P5 STG.E.U8 desc[UR16][R12.64+0x70], R23 ;  /* 0x000070170c00d986 */ /* 0x0003e2000c101110 */
[C---:B------:R-:W-:Y:S02]  /*7870*/  ISETP.LT.OR P5, PT, R29.reuse, 0x72, !P0 ;  /* 0x000000721d00780c */ /* 0x040fe400047a1670 */
[----:B0-----:R-:W-:Y:S01]  /*7880*/  F2FP.SATFINITE.E5M2.F32.PACK_AB_MERGE_C R7, RZ, R18, RZ ;  /* 0x00000012ff07723e */ /* 0x001fe200048060ff */
[----:B------:R0:W-:Y:S01]  /*7890*/  @!P6 STG.E.U8 desc[UR16][R12.64+0x71], R19 ;  /* 0x000071130c00e986 */ /* 0x0001e2000c101110 */
[C---:B------:R-:W-:Y:S02]  /*78a0*/  ISETP.LT.OR P6, PT, R29.reuse, 0x79, !P0 ;  /* 0x000000791d00780c */ /* 0x040fe400047c1670 */
[----:B------:R-:W-:Y:S01]  /*78b0*/  ISETP.LT.OR P0, PT, R29, 0x7a, !P0 ;  /* 0x0000007a1d00780c */ /* 0x000fe20004701670 */
[----:B------:R2:W-:Y:S01]  /*78c0*/  @!P3 STG.E.U8 desc[UR16][R10.64+0x70], R21 ;  /* 0x000070150a00b986 */ /* 0x0005e2000c101110 */
[----:B-1----:R-:W-:-:S05]  /*78d0*/  F2FP.SATFINITE.E5M2.F32.PACK_AB_MERGE_C R23, RZ, R16, RZ ;  /* 0x00000010ff17723e */ /* 0x002fca00048060ff */
[----:B------:R2:W-:Y:S01]  /*78e0*/  @!P5 STG.E.U8 desc[UR16][R10.64+0x71], R7 ;  /* 0x000071070a00d986 */ /* 0x0005e2000c101110 */
[----:B0-----:R-:W-:-:S03]  /*78f0*/  F2FP.SATFINITE.E5M2.F32.PACK_AB_MERGE_C R19, RZ, R14, RZ ;  /* 0x0000000eff13723e */ /* 0x001fc600048060ff */
[----:B------:R2:W-:Y:S04]  /*7900*/  @!P4 STG.E.U8 desc[UR16][R12.64+0x78], R15 ;  /* 0x0000780f0c00c986 */ /* 0x0005e8000c101110 */
[----:B------:R2:W-:Y:S04]  /*7910*/  @!P1 STG.E.U8 desc[UR16][R12.64+0x79], R19 ;  /* 0x000079130c009986 */ /* 0x0005e8000c101110 */
[----:B------:R2:W-:Y:S04]  /*7920*/  @!P6 STG.E.U8 desc[UR16][R10.64+0x78], R17 ;  /* 0x000078110a00e986 */ /* 0x0005e8000c101110 */
[----:B------:R2:W-:Y:S02]  /*7930*/  @!P0 STG.E.U8 desc[UR16][R10.64+0x79], R23 ;  /* 0x000079170a008986 */ /* 0x0005e4000c101110 */
.L_x_168:
[----:B------:R-:W-:Y:S05]  /*7940*/  BSYNC B0 ;  /* 0x0000000000007941 */ /* 0x000fea0003800000 */
.L_x_38:
[----:B------:R-:W-:Y:S01]  /*7950*/  ULDC UR6, c[0x0][0xc] ;  /* 0x0000030000067ab9 */ /* 0x000fe20000000800 */
[----:B------:R-:W-:Y:S01]  /*7960*/  ULDC UR7, c[0x0][0x10] ;  /* 0x0000040000077ab9 */ /* 0x000fe20000000800 */
[----:B0-2--5:R-:W0:Y:S01]  /*7970*/  LDC R7, c[0x0][0x14] ;  /* 0x00000500ff077b82 */ /* 0x025e220000000800 */
[----:B------:R-:W-:Y:S01]  /*7980*/  UIMAD.WIDE.U32 UR6, UR6, UR7, URZ ;  /* 0x00000007060672a5 */ /* 0x000fe2000f8e003f */
[----:B----4-:R-:W-:Y:S01]  /*7990*/  PRMT R10, RZ, 0x7610, R10 ;  /* 0x00007610ff0a7816 */ /* 0x010fe2000000000a */
[----:B------:R-:W-:-:S04]  /*79a0*/  IMAD.MOV.U32 R11, RZ, RZ, -0x1 ;  /* 0xffffffffff0b7424 */ /* 0x000fc800078e00ff */
[----:B0-----:R-:W-:-:S04]  /*79b0*/  IMAD.WIDE.U32 R2, R7, UR6, R2 ;  /* 0x0000000607027c25 */ /* 0x001fc8000f8e0002 */
[----:B------:R-:W-:Y:S01]  /*79c0*/  IMAD R7, R7, UR7, RZ ;  /* 0x0000000707077c24 */ /* 0x000fe2000f8e02ff */
[----:B------:R-:W-:Y:S02]  /*79d0*/  ULDC.64 UR6, c[0x0][0x650] ;  /* 0x0001940000067ab9 */ /* 0x000fe40000000a00 */
[----:B------:R-:W-:Y:S01]  /*79e0*/  ISETP.GE.U32.AND P0, PT, R2, UR6, PT ;  /* 0x0000000602007c0c */ /* 0x000fe2000bf06070 */
[----:B------:R-:W-:Y:S02]  /*79f0*/  IMAD.IADD R3, R3, 0x1, R7 ;  /* 0x0000000103037824 */ /* 0x000fe400078e0207 */
[----:B------:R-:W-:-:S03]  /*7a00*/  IMAD.MOV.U32 R7, RZ, RZ, -0x1 ;  /* 0xffffffffff077424 */ /* 0x000fc600078e00ff */
[----:B------:R-:W-:-:S13]  /*7a10*/  ISETP.GE.U32.AND.EX P0, PT, R3, UR7, PT, P0 ;  /* 0x0000000703007c0c */ /* 0x000fda000bf06100 */
[----:B------:R-:W-:Y:S05]  /*7a20*/  @P0 BRA `(.L_x_169) ;  /* 0x0000000400600947 */ /* 0x000fea0003800000 */
[----:B------:R-:W0:Y:S01]  /*7a30*/  S2R R22, SR_CTAID.X ;  /* 0x0000000000167919 */ /* 0x000e220000002500 */
[----:B------:R-:W2:Y:S01]  /*7a40*/  LDC.64 R16, c[0x0][0x628] ;  /* 0x00018a00ff107b82 */ /* 0x000ea20000000a00 */
[----:B------:R-:W-:Y:S01]  /*7a50*/  ULDC UR6, c[0x0][0x150] ;  /* 0x0000540000067ab9 */ /* 0x000fe20000000800 */
[----:B------:R-:W-:Y:S01]  /*7a60*/  IMAD.MOV.U32 R14, RZ, RZ, R2 ;  /* 0x000000ffff0e7224 */ /* 0x000fe200078e0002 */
[----:B------:R-:W4:Y:S01]  /*7a70*/  S2R R24, SR_CTAID.Y ;  /* 0x0000000000187919 */ /* 0x000f220000002600 */
[----:B------:R-:W-:-:S04]  /*7a80*/  IMAD.MOV.U32 R15, RZ, RZ, R3 ;  /* 0x000000ffff0f7224 */ /* 0x000fc800078e0003 */
[----:B------:R-:W1:Y:S08]  /*7a90*/  LDC R25, c[0x0][0x144] ;  /* 0x00005100ff197b82 */ /* 0x000e700000000800 */
[----:B------:R-:W1:Y:S08]  /*7aa0*/  LDC R18, c[0x0][0x630] ;  /* 0x00018c00ff127b82 */ /* 0x000e700000000800 */
[----:B------:R-:W1:Y:S01]  /*7ab0*/  LDC.64 R20, c[0x0][0x620] ;  /* 0x00018800ff147b82 */ /* 0x000e620000000a00 */
[----:B--2---:R-:W-:-:S04]  /*7ac0*/  ISETP.NE.U32.AND P0, PT, R16, RZ, PT ;  /* 0x000000ff1000720c */ /* 0x004fc80003f05070 */
[----:B------:R-:W-:Y:S02]  /*7ad0*/  ISETP.NE.AND.EX P0, PT, R17, RZ, PT, P0 ;  /* 0x000000ff1100720c */ /* 0x000fe40003f05300 */
[----:B0-----:R-:W-:-:S05]  /*7ae0*/  I2FP.F32.U32 R7, R22 ;  /* 0x0000001600077245 */ /* 0x001fca0000201000 */
[----:B------:R-:W-:-:S04]  /*7af0*/  FMUL R7, R7, UR6 ;  /* 0x0000000607077c20 */ /* 0x000fc80008400000 */
[----:B------:R0:W2:Y:S02]  /*7b00*/  F2I.U32.TRUNC.NTZ R23, R7 ;  /* 0x0000000700177305 */ /* 0x0000a4000020f000 */
[----:B----4-:R-:W-:Y:S05]  /*7b10*/  @!P0 BRA `(.L_x_170) ;  /* 0x0000000000288947 */ /* 0x010fea0003800000 */
[----:B0-----:R-:W0:Y:S02]  /*7b20*/  LDC R7, c[0x0][0x634] ;  /* 0x00018d00ff077b82 */ /* 0x001e240000000800 */
        /* <DEDUP_REMOVED lines=9> */
.L_x_170:
[-CC-:B-1----:R-:W-:Y:S01]  /*7bc0*/  SHF.R.U64 R19, R14, R18.reuse, R15.reuse ;  /* 0x000000120e137219 */ /* 0x182fe2000000120f */
[----:B------:R-:W1:Y:S01]  /*7bd0*/  LDC.64 R30, c[0x0][0x640] ;  /* 0x00019000ff1e7b82 */ /* 0x000e620000000a00 */
[----:B0-----:R-:W-:Y:S01]  /*7be0*/  SHF.R.U32.HI R7, RZ, R18, R15 ;  /* 0x00000012ff077219 */ /* 0x001fe2000001160f */
[----:B--2---:R-:W-:Y:S01]  /*7bf0*/  IMAD.MOV R23, RZ, RZ, -R23 ;  /* 0x000000ffff177224 */ /* 0x004fe200078e0a17 */
[----:B------:R-:W-:Y:S01]  /*7c00*/  IADD3 R13, P0, RZ, -R19, RZ ;  /* 0x80000013ff0d7210 */ /* 0x000fe20007f1e0ff */
[----:B------:R-:W-:Y:S02]  /*7c10*/  ULDC UR6, c[0x0][0x154] ;  /* 0x0000550000067ab9 */ /* 0x000fe40000000800 */
[----:B------:R-:W-:Y:S02]  /*7c20*/  IMAD R25, R25, R23, R22 ;  /* 0x0000001719197224 */ /* 0x000fe400078e0216 */
[----:B------:R-:W0:Y:S01]  /*7c30*/  LDC R14, c[0x0][0x618] ;  /* 0x00018600ff0e7b82 */ /* 0x000e220000000800 */
[----:B------:R-:W-:-:S02]  /*7c40*/  IMAD.X R7, RZ, RZ, ~R7, P0 ;  /* 0x000000ffff077224 */ /* 0x000fc400000e0e07 */
[----:B------:R-:W-:-:S04]  /*7c50*/  IMAD.WIDE.U32 R10, R13, R20, R2 ;  /* 0x000000140d0a7225 */ /* 0x000fc800078e0002 */
[----:B------:R-:W-:Y:S01]  /*7c60*/  IMAD R12, R7, R20, RZ ;  /* 0x00000014070c7224 */ /* 0x000fe200078e02ff */
[----:B---3--:R-:W2:Y:S03]  /*7c70*/  LDC R26, c[0x0][0x608] ;  /* 0x00018200ff1a7b82 */ /* 0x008ea60000000800 */
[----:B------:R-:W-:Y:S02]  /*7c80*/  IMAD R7, R13, R21, R12 ;  /* 0x000000150d077224 */ /* 0x000fe400078e020c */
[----:B------:R-:W-:Y:S02]  /*7c90*/  IMAD.MOV.U32 R13, RZ, RZ, 0x1 ;  /* 0x00000001ff0d7424 */ /* 0x000fe400078e00ff */
[----:B------:R-:W-:Y:S01]  /*7ca0*/  IMAD.IADD R7, R11, 0x1, R7 ;  /* 0x000000010b077824 */ /* 0x000fe200078e0207 */
[----:B------:R-:W3:Y:S01]  /*7cb0*/  LDC R28, c[0x0][0x658] ;  /* 0x00019600ff1c7b82 */ /* 0x000ee20000000800 */
[----:B------:R-:W-:-:S02]  /*7cc0*/  I2FP.F32.U32 R11, R24 ;  /* 0x00000018000b7245 */ /* 0x000fc40000201000 */
[----:B-1----:R-:W-:-:S03]  /*7cd0*/  ISETP.NE.U32.AND P0, PT, R30, RZ, PT ;  /* 0x000000ff1e00720c */ /* 0x002fc60003f05070 */
[----:B------:R-:W-:Y:S01]  /*7ce0*/  FMUL R12, R11, UR6 ;  /* 0x000000060b0c7c20 */ /* 0x000fe20008400000 */
[----:B------:R-:W-:Y:S01]  /*7cf0*/  ISETP.NE.AND.EX P0, PT, R31, RZ, PT, P0 ;  /* 0x000000ff1f00720c */ /* 0x000fe20003f05300 */
[----:B------:R-:W1:Y:S01]  /*7d00*/  LDC R23, c[0x0][0x148] ;  /* 0x00005200ff177b82 */ /* 0x000e620000000800 */
[-CC-:B0-----:R-:W-:Y:S01]  /*7d10*/  SHF.R.U64 R18, R10, R14.reuse, R7.reuse ;  /* 0x0000000e0a127219 */ /* 0x181fe20000001207 */
[----:B------:R0:W4:Y:S01]  /*7d20*/  F2I.U32.TRUNC.NTZ R20, R12 ;  /* 0x0000000c00147305 */ /* 0x000122000020f000 */
[----:B------:R-:W-:Y:S01]  /*7d30*/  SHF.R.U32.HI R7, RZ, R14, R7 ;  /* 0x0000000eff077219 */ /* 0x000fe20000011607 */
[----:B------:R-:W-:-:S04]  /*7d40*/  IMAD.MOV.U32 R11, RZ, RZ, -0x1 ;  /* 0xffffffffff0b7424 */ /* 0x000fc800078e00ff */
[----:B------:R-:W0:Y:S01]  /*7d50*/  LDC R22, c[0x0][0x600] ;  /* 0x00018000ff167b82 */ /* 0x000e220000000800 */
[-CC-:B--2---:R-:W-:Y:S02]  /*7d60*/  SHF.R.U64 R16, R18, R26.reuse, R7.reuse ;  /* 0x0000001a12107219 */ /* 0x184fe40000001207 */
[----:B------:R-:W-:-:S05]  /*7d70*/  SHF.R.U32.HI R7, RZ, R26, R7 ;  /* 0x0000001aff077219 */ /* 0x000fca0000011607 */
[----:B------:R-:W2:Y:S01]  /*7d80*/  LDC R29, c[0x0][0x648] ;  /* 0x00019200ff1d7b82 */ /* 0x000ea20000000800 */
[-C--:B---3--:R-:W-:Y:S02]  /*7d90*/  SHF.L.U32 R10, R11, R28.reuse, RZ ;  /* 0x0000001c0b0a7219 */ /* 0x088fe400000006ff */
[--C-:B------:R-:W-:Y:S02]  /*7da0*/  SHF.R.U64 R21, R16, R28, R7.reuse ;  /* 0x0000001c10157219 */ /* 0x100fe40000001207 */
[----:B------:R-:W-:Y:S02]  /*7db0*/  LOP3.LUT R27, RZ, R10, RZ, 0x33, !PT ;  /* 0x0000000aff1b7212 */ /* 0x000fe400078e33ff */
[-C--:B------:R-:W-:Y:S01]  /*7dc0*/  SHF.R.U32.HI R11, RZ, R28.reuse, R7 ;  /* 0x0000001cff0b7219 */ /* 0x080fe20000011607 */
[----:B------:R-:W3:Y:S01]  /*7dd0*/  LDC R32, c[0x0][0x638] ;  /* 0x00018e00ff207b82 */ /* 0x000ee20000000800 */
[----:B------:R-:W-:Y:S01]  /*7de0*/  SHF.L.U32 R26, R13, R28, RZ ;  /* 0x0000001c0d1a7219 */ /* 0x000fe200000006ff */
[----:B------:R-:W-:-:S06]  /*7df0*/  IMAD.MOV.U32 R10, RZ, RZ, R21 ;  /* 0x000000ffff0a7224 */ /* 0x000fcc00078e0015 */
[----:B------:R-:W0:Y:S01]  /*7e00*/  LDC R33, c[0x0][0x610] ;  /* 0x00018400ff217b82 */ /* 0x000e220000000800 */
[----:B----4-:R-:W-:Y:S05]  /*7e10*/  @!P0 BRA `(.L_x_171) ;  /* 0x0000000000288947 */ /* 0x010fea0003800000 */
[----:B------:R-:W4:Y:S02]  /*7e20*/  LDC R10, c[0x0][0x64c] ;  /* 0x00019300ff0a7b82 */ /* 0x000f240000000800 */
[----:B----4-:R-:W-:-:S05]  /*7e30*/  IADD3 R7, P0, R21, R10, RZ ;  /* 0x0000000a15077210 */ /* 0x010fca0007f1e0ff */
[----:B------:R-:W-:-:S04]  /*7e40*/  IMAD.X R17, RZ, RZ, R11, P0 ;  /* 0x000000ffff117224 */ /* 0x000fc800000e060b */
[----:B------:R-:W-:-:S04]  /*7e50*/  IMAD.WIDE.U32 R10, R17, R30, RZ ;  /* 0x0000001e110a7225 */ /* 0x000fc800078e00ff */
[----:B0-----:R-:W-:-:S04]  /*7e60*/  IMAD.WIDE.U32 R12, P0, R7, R31, R10 ;  /* 0x0000001f070c7225 */ /* 0x001fc8000780000a */
[----:B------:R-:W-:-:S04]  /*7e70*/  IMAD.WIDE.U32 R10, R7, R30, RZ ;  /* 0x0000001e070a7225 */ /* 0x000fc800078e00ff */
[----:B------:R-:W-:Y:S01]  /*7e80*/  IMAD.X R15, RZ, RZ, RZ, P0 ;  /* 0x000000ffff0f7224 */ /* 0x000fe200000e06ff */
[----:B------:R-:W-:Y:S01]  /*7e90*/  IADD3 RZ, P0, R11, R12, RZ ;  /* 0x0000000c0bff7210 */ /* 0x000fe20007f1e0ff */
[----:B------:R-:W-:-:S04]  /*7ea0*/  IMAD.MOV.U32 R14, RZ, RZ, R13 ;  /* 0x000000ffff0e7224 */ /* 0x000fc800078e000d */
[----:B------:R-:W-:-:S08]  /*7eb0*/  IMAD.WIDE.U32.X R10, R17, R31, R14, P0 ;  /* 0x0000001f110a7225 */ /* 0x000fd000000e040e */
.L_x_171:
[----:B--2---:R-:W-:Y:S01]  /*7ec0*/  SHF.R.U64 R7, R10, R29, R11 ;  /* 0x0000001d0a077219 */ /* 0x004fe2000000120b */
[----:B0-----:R-:W-:Y:S01]  /*7ed0*/  VIADD R11, R22, 0xffffffff ;  /* 0xffffffff160b7836 */ /* 0x001fe20000000000 */
[----:B------:R-:W-:Y:S01]  /*7ee0*/  LOP3.LUT R28, R16, R27, RZ, 0xc0, !PT ;  /* 0x0000001b101c7212 */ /* 0x000fe200078ec0ff */
[----:B------:R-:W-:Y:S02]  /*7ef0*/  IMAD.MOV R20, RZ, RZ, -R20 ;  /* 0x000000ffff147224 */ /* 0x000fe400078e0a14 */
[----:B------:R-:W-:Y:S01]  /*7f00*/  IMAD.MOV R10, RZ, RZ, -R7 ;  /* 0x000000ffff0a7224 */ /* 0x000fe200078e0a07 */
[----:B------:R-:W-:Y:S01]  /*7f10*/  LOP3.LUT R18, R18, R11, RZ, 0xc0, !PT ;  /* 0x0000000b12127212 */ /* 0x000fe200078ec0ff */
[----:B------:R-:W-:Y:S02]  /*7f20*/  IMAD R28, R26, R7, R28 ;  /* 0x000000071a1c7224 */ /* 0x000fe400078e021c */
[----:B-1----:R-:W-:Y:S02]  /*7f30*/  @P2 IMAD R25, R23, R20, R24 ;  /* 0x0000001417192224 */ /* 0x002fe400078e0218 */
[----:B---3--:R-:W-:-:S02]  /*7f40*/  IMAD R7, R10, R32, R21 ;  /* 0x000000200a077224 */ /* 0x008fc400078e0215 */
[----:B------:R-:W-:Y:S02]  /*7f50*/  IMAD R28, R28, R33, R25 ;  /* 0x000000211c1c7224 */ /* 0x000fe400078e0219 */
[----:B------:R-:W-:Y:S02]  /*7f60*/  IMAD R7, R7, R22, R18 ;  /* 0x0000001607077224 */ /* 0x000fe400078e0212 */
[----:B------:R-:W-:-:S03]  /*7f70*/  IMAD.MOV.U32 R10, RZ, RZ, 0x1 ;  /* 0x00000001ff0a7424 */ /* 0x000fc600078e00ff */
[----:B------:R-:W-:Y:S02]  /*7f80*/  SEL R11, R7, R28, !P2 ;  /* 0x0000001c070b7207 */ /* 0x000fe40005000000 */
[----:B------:R-:W-:Y:S01]  /*7f90*/  SEL R28, R28, R7, !P2 ;  /* 0x000000071c1c7207 */ /* 0x000fe20005000000 */
[----:B------:R-:W-:-:S07]  /*7fa0*/  IMAD.MOV.U32 R7, RZ, RZ, R19 ;  /* 0x000000ffff077224 */ /* 0x000fce00078e0013 */
.L_x_169:
[----:B------:R-:W-:Y:S01]  /*7fb0*/  LOP3.LUT P0, RZ, R10, 0xff, RZ, 0xc0, !PT ;  /* 0x000000ff0aff7812 */ /* 0x000fe2000780c0ff */
[----:B------:R-:W-:-:S12]  /*7fc0*/  IMAD.MOV.U32 R10, RZ, RZ, R28 ;  /* 0x000000ffff0a7224 */ /* 0x000fd800078e001c */
[----:B------:R-:W-:Y:S05]  /*7fd0*/  @P0 BRA `(.L_x_172) ;  /* 0xffffff9000e00947 */ /* 0x000fea000383ffff */
[----:B------:R-:W-:Y:S05]  /*7fe0*/  EXIT ;  /* 0x000000000000794d */ /* 0x000fea0003800000 */
.L_x_8:
        /* <DEDUP_REMOVED lines=26> */
.L_x_174:
[----:B------:R-:W0:Y:S01]  /*8190*/  LDC.64 R28, c[0x0][0x640] ;  /* 0x00019000ff1c7b82 */ /* 0x000e220000000a00 */
[-CC-:B------:R-:W-:Y:S01]  /*81a0*/  SHF.R.U64 R21, R16, R6.reuse, R17.reuse ;  /* 0x0000000610157219 */ /* 0x180fe20000001211 */
[----:B------:R-:W-:Y:S01]  /*81b0*/  IMAD.MOV.U32 R31, RZ, RZ, 0x1 ;  /* 0x00000001ff1f7424 */ /* 0x000fe200078e00ff */
[----:B------:R-:W-:Y:S02]  /*81c0*/  SHF.R.U32.HI R5, RZ, R6, R17 ;  /* 0x00000006ff057219 */ /* 0x000fe40000011611 */
        /* <DEDUP_REMOVED lines=9> */
[----:B0-----:R-:W-:Y:S01]  /*8260*/  ISETP.NE.U32.AND P0, PT, R28, RZ, PT ;  /* 0x000000ff1c00720c */ /* 0x001fe20003f05070 */
[----:B------:R-:W-:-:S03]  /*8270*/  IMAD.MOV.U32 R11, RZ, RZ, -0x1 ;  /* 0xffffffffff0b7424 */ /* 0x000fc600078e00ff */
[----:B------:R-:W-:Y:S02]  /*8280*/  ISETP.NE.AND.EX P0, PT, R29, RZ, PT, P0 ;  /* 0x000000ff1d00720c */ /* 0x000fe40003f05300 */
[----:B------:R-:W0:Y:S01]  /*8290*/  LDC R24, c[0x0][0x600] ;  /* 0x00018000ff187b82 */ /* 0x000e220000000800 */
[-CC-:B-1----:R-:W-:Y:S02]  /*82a0*/  SHF.R.U64 R18, R10, R14.reuse, R5.reuse ;  /* 0x0000000e0a127219 */ /* 0x182fe40000001205 */
[----:B------:R-:W-:-:S05]  /*82b0*/  SHF.R.U32.HI R5, RZ, R14, R5 ;  /* 0x0000000eff057219 */ /* 0x000fca0000011605 */
        /* <DEDUP_REMOVED lines=21> */
.L_x_175:
[----:B-1----:R-:W-:Y:S01]  /*8410*/  SHF.R.U64 R6, R10, R25, R11 ;  /* 0x000000190a067219 */ /* 0x002fe2000000120b */
[----:B0-----:R-:W-:Y:S01]  /*8420*/  VIADD R11, R24, 0xffffffff ;  /* 0xffffffff180b7836 */ /* 0x001fe20000000000 */
[----:B------:R-:W-:Y:S01]  /*8430*/  SHF.L.U32 R9, R31, R26, RZ ;  /* 0x0000001a1f097219 */ /* 0x000fe200000006ff */
[----:B------:R-:W-:Y:S01]  /*8440*/  @P2 IMAD R12, R13, R20, R8 ;  /* 0x000000140d0c2224 */ /* 0x000fe200078e0208 */
[----:B------:R-:W-:Y:S01]  /*8450*/  LOP3.LUT R5, R22, R33, RZ, 0xc0, !PT ;  /* 0x0000002116057212 */ /* 0x000fe200078ec0ff */
[----:B------:R-:W-:Y:S01]  /*8460*/  IMAD.MOV R10, RZ, RZ, -R6 ;  /* 0x000000ffff0a7224 */ /* 0x000fe200078e0a06 */
[----:B------:R-:W-:Y:S01]  /*8470*/  LOP3.LUT R18, R18, R11, RZ, 0xc0, !PT ;  /* 0x0000000b12127212 */ /* 0x000fe200078ec0ff */
[----:B------:R-:W-:Y:S02]  /*8480*/  IMAD.MOV.U32 R8, RZ, RZ, 0x1 ;  /* 0x00000001ff087424 */ /* 0x000fe400078e00ff */
[----:B------:R-:W-:Y:S02]  /*8490*/  IMAD R9, R9, R6, R5 ;  /* 0x0000000609097224 */ /* 0x000fe400078e0205 */
[----:B--2---:R-:W-:-:S02]  /*84a0*/  IMAD R5, R10, R27, R23 ;  /* 0x0000001b0a057224 */ /* 0x004fc400078e0217 */
[----:B---3--:R-:W-:Y:S02]  /*84b0*/  IMAD R6, R9, R30, R12 ;  /* 0x0000001e09067224 */ /* 0x008fe400078e020c */
[----:B------:R-:W-:Y:S01]  /*84c0*/  IMAD R9, R5, R24, R18 ;  /* 0x0000001805097224 */ /* 0x000fe200078e0212 */
[----:B------:R-:W-:Y:S01]  /*84d0*/  PRMT R5, R8, 0x7610, R5 ;  /* 0x0000761008057816 */ /* 0x000fe20000000005 */
[----:B------:R-:W-:-:S03]  /*84e0*/  IMAD.MOV.U32 R16, RZ, RZ, R21 ;  /* 0x000000ffff107224 */ /* 0x000fc600078e0015 */
[----:B------:R-:W-:Y:S02]  /*84f0*/  SEL R17, R9, R6, !P2 ;  /* 0x0000000609117207 */ /* 0x000fe40005000000 */
[----:B------:R-:W-:-:S07]  /*8500*/  SEL R6, R6, R9, !P2 ;  /* 0x0000000906067207 */ /* 0x000fce0005000000 */
.L_x_173:
[----:B------:R-:W-:-:S08]  /*8510*/  NOP ;  /* 0x0000000000007918 */ /* 0x000fd00000000000 */
[----:B------:R-:W0:-:S00]  /*8520*/  USETMAXREG.DEALLOC.CTAPOOL 0x28 ;  /* 0x00000028000079c8 */ /* 0x000e0000080e0500 */
[----:B0-----:R-:W-:-:S13]  /*8530*/  ISETP.NE.AND P0, PT, R7, RZ, PT ;  /* 0x000000ff0700720c */ /* 0x001fda0003f05270 */
[----:B------:R-:W-:Y:S05]  /*8540*/  @P0 EXIT ;  /* 0x000000000000094d */ /* 0x000fea0003800000 */
[----:B------:R-:W-:Y:S01]  /*8550*/  LOP3.LUT P0, RZ, R5, 0xff, RZ, 0xc0, !PT ;  /* 0x000000ff05ff7812 */ /* 0x000fe2000780c0ff */
[----:B------:R-:W-:Y:S02]  /*8560*/  IMAD.MOV.U32 R5, RZ, RZ, 0x1 ;  /* 0x00000001ff057424 */ /* 0x000fe400078e00ff */
[----:B------:R-:W-:-:S10]  /*8570*/  IMAD.MOV.U32 R12, RZ, RZ, RZ ;  /* 0x000000ffff0c7224 */ /* 0x000fd400078e00ff */
[----:B------:R-:W-:Y:S05]  /*8580*/  @!P0 BRA `(.L_x_176) ;  /* 0x0000000c00348947 */ /* 0x000fea0003800000 */
[----:B------:R-:W0:Y:S01]  /*8590*/  LDC R5, c[0x0][0x28c] ;  /* 0x0000a300ff057b82 */ /* 0x000e220000000800 */
[----:B------:R-:W-:Y:S01]  /*85a0*/  ULDC UR6, c[0x0][0x658] ;  /* 0x0001960000067ab9 */ /* 0x000fe20000000800 */
[----:B------:R-:W-:Y:S01]  /*85b0*/  UMOV UR9, 0xffffffff ;  /* 0xffffffff00097882 */ /* 0x000fe20000000000 */
[----:B------:R-:W-:Y:S01]  /*85c0*/  ULDC UR8, c[0x0][0xc] ;  /* 0x0000030000087ab9 */ /* 0x000fe20000000800 */
[----:B------:R-:W-:Y:S01]  /*85d0*/  USHF.L.U32 UR11, UR9, UR6, URZ ;  /* 0x00000006090b7299 */ /* 0x000fe2000800063f */
[----:B------:R-:W-:Y:S01]  /*85e0*/  BSSY B0, `(.L_x_176) ;  /* 0x00000c7000007945 */ /* 0x000fe20003800000 */
[----:B------:R-:W-:Y:S01]  /*85f0*/  UMOV UR10, 0x1 ;  /* 0x00000001000a7882 */ /* 0x000fe20000000000 */
[----:B------:R-:W-:Y:S01]  /*8600*/  ULDC UR9, c[0x0][0x10] ;  /* 0x0000040000097ab9 */ /* 0x000fe20000000800 */
[----:B------:R-:W1:Y:S01]  /*8610*/  S2UR UR4, SR_CgaCtaId ;  /* 0x00000000000479c3 */ /* 0x000e620000008800 */
[----:B------:R-:W-:Y:S01]  /*8620*/  UIMAD.WIDE.U32 UR8, UR8, UR9, URZ ;  /* 0x00000009080872a5 */ /* 0x000fe2000f8e003f */
[----:B------:R-:W-:Y:S01]  /*8630*/  IMAD.MOV.U32 R14, RZ, RZ, 0x1 ;  /* 0x00000001ff0e7424 */ /* 0x000fe200078e00ff */
[----:B------:R-:W-:Y:S01]  /*8640*/  USHF.L.U32 UR6, UR10, UR6, URZ ;  /* 0x000000060a067299 */ /* 0x000fe2000800063f */
[----:B------:R-:W-:Y:S01]  /*8650*/  LOP3.LUT R15, R4, 0x2, RZ, 0xfc, !PT ;  /* 0x00000002040f7812 */ /* 0x000fe200078efcff */
[----:B------:R-:W-:Y:S01]  /*8660*/  IMAD.MOV.U32 R12, RZ, RZ, RZ ;  /* 0x000000ffff0c7224 */ /* 0x000fe200078e00ff */
[----:B------:R-:W-:Y:S01]  /*8670*/  ULDC UR10, c[0x0][0x14] ;  /* 0x00000500000a7ab9 */ /* 0x000fe20000000800 */
[----:B------:R-:W-:Y:S01]  /*8680*/  ULDC UR5, c[0x0][0x600] ;  /* 0x0001800000057ab9 */ /* 0x000fe20000000800 */
[----:B------:R-:W-:-:S02]  /*8690*/  UIMAD.WIDE.U32 UR22, UR8, UR10, URZ ;  /* 0x0000000a081672a5 */ /* 0x000fc4000f8e003f */
[----:B------:R-:W-:Y:S02]  /*86a0*/  UIMAD UR13, UR9, UR10, URZ ;  /* 0x0000000a090d72a4 */ /* 0x000fe4000f8e023f */
[----:B------:R-:W-:Y:S02]  /*86b0*/  UIADD3 UR5, UR5, -0x1, URZ ;  /* 0xffffffff05057890 */ /* 0x000fe4000fffe03f */
[----:B------:R-:W-:Y:S01]  /*86c0*/  ULOP3.LUT UR19, URZ, UR11, URZ, 0x33, !UPT ;  /* 0x0000000b3f137292 */ /* 0x000fe2000f8e333f */
[----:B0-----:R-:W-:Y:S01]  /*86d0*/  VIADD R5, R5, 0x3f ;  /* 0x0000003f05057836 */ /* 0x001fe20000000000 */
[----:B------:R-:W-:Y:S01]  /*86e0*/  UIADD3 UR13, UR23, UR13, URZ ;  /* 0x0000000d170d7290 */ /* 0x000fe2000fffe03f */
[----:B------:R-:W-:-:S03]  /*86f0*/  ULDC.64 UR24, c[0x0][0x198] ;  /* 0x0000660000187ab9 */ /* 0x000fc60000000a00 */
[----:B------:R-:W-:Y:S01]  /*8700*/  SHF.R.S32.HI R8, RZ, 0x1f, R5 ;  /* 0x0000001fff087819 */ /* 0x000fe20000011405 */
[----:B-1----:R-:W-:-:S03]  /*8710*/  USHF.L.U32 UR7, UR4, 0x5, URZ ;  /* 0x0000000504077899 */ /* 0x002fc6000800063f */
[----:B------:R-:W-:Y:S01]  /*8720*/  LEA.HI R8, R8, R5, RZ, 0x6 ;  /* 0x0000000508087211 */ /* 0x000fe200078f30ff */
[----:B------:R-:W-:Y:S01]  /*8730*/  IMAD.MOV.U32 R5, RZ, RZ, 0x1 ;  /* 0x00000001ff057424 */ /* 0x000fe200078e00ff */
[----:B------:R-:W-:Y:S02]  /*8740*/  USHF.L.U32 UR4, UR4, 0xb, URZ ;  /* 0x0000000b04047899 */ /* 0x000fe4000800063f */
[----:B------:R-:W-:Y:S01]  /*8750*/  SHF.R.S32.HI R11, RZ, 0x6, R8 ;  /* 0x00000006ff0b7819 */ /* 0x000fe20000011408 */
[----:B------:R-:W-:-:S04]  /*8760*/  ULOP3.LUT UR7, UR7, 0x60, URZ, 0xc0, !UPT ;  /* 0x0000006007077892 */ /* 0x000fc8000f8ec03f */
[----:B------:R-:W-:-:S08]  /*8770*/  VIADD R10, R11, 0x1 ;  /* 0x000000010b0a7836 */ /* 0x000fd00000000000 */
.L_x_187:
[----:B------:R-:W-:-:S03]  /*8780*/  UMOV UR8, 0xffffffff ;  /* 0xffffffff00087882 */ /* 0x000fc60000000000 */
[----:B------:R-:W-:Y:S05]  /*8790*/  BRA.DIV UR8, `(.L_x_177) ;  /* 0x0000001608087947 */ /* 0x000fea000b800000 */
[----:B------:R-:W-:-:S13]  /*87a0*/  ELECT P0, URZ, PT ;  /* 0x00000000003f782f */ /* 0x000fda0003800000 */
.L_x_208:
[----:B------:R-:W0:Y:S01]  /*87b0*/  LDC R7, c[0x0][0x28c] ;  /* 0x0000a300ff077b82 */ /* 0x000e220000000800 */
[----:B------:R-:W-:Y:S01]  /*87c0*/  BSSY B1, `(.L_x_178) ;  /* 0x0000037000017945 */ /* 0x000fe20003800000 */
[----:B0-----:R-:W-:-:S13]  /*87d0*/  ISETP.LT.OR P0, PT, R7, 0x1, !P0 ;  /* 0x000000010700780c */ /* 0x001fda0004701670 */
[----:B------:R-:W-:Y:S05]  /*87e0*/  @P0 BRA `(.L_x_179) ;  /* 0x0000000000d00947 */ /* 0x000fea0003800000 */
[----:B------:R-:W-:Y:S01]  /*87f0*/  IMAD.SHL.U32 R19, R6, 0x80, RZ ;  /* 0x0000008006137824 */ /* 0x000fe200078e00ff */
[----:B------:R-:W-:Y:S01]  /*8800*/  LEA R17, R17, UR7, 0x7 ;  /* 0x0000000711117c11 */ /* 0x000fe2000f8e38ff */
[----:B------:R-:W-:Y:S02]  /*8810*/  IMAD.MOV.U32 R20, RZ, RZ, RZ ;  /* 0x000000ffff147224 */ /* 0x000fe400078e00ff */
[----:B------:R-:W-:Y:S02]  /*8820*/  IMAD.MOV.U32 R6, RZ, RZ, R10 ;  /* 0x000000ffff067224 */ /* 0x000fe400078e000a */
[----:B------:R-:W-:Y:S02]  /*8830*/  IMAD.MOV.U32 R7, RZ, RZ, R5 ;  /* 0x000000ffff077224 */ /* 0x000fe400078e0005 */
[----:B------:R-:W-:-:S07]  /*8840*/  IMAD.MOV.U32 R8, RZ, RZ, R12 ;  /* 0x000000ffff087224 */ /* 0x000fce00078e000c */
.L_x_182:
[----:B------:R-:W0:Y:S01]  /*8850*/  S2R R18, SR_CgaCtaId ;  /* 0x0000000000127919 */ /* 0x000e220000008800 */
[----:B------:R-:W-:Y:S02]  /*8860*/  MOV R9, 0x400 ;  /* 0x0000040000097802 */ /* 0x000fe40000000f00 */
[----:B------:R-:W-:-:S13]  /*8870*/  LOP3.LUT P1, RZ, R0, 0x7f, RZ, 0xc0, !PT ;  /* 0x0000007f00ff7812 */ /* 0x000fda000782c0ff */
[----:B------:R-:W1:Y:S01]  /*8880*/  @!P1 LDC R13, c[0x0][0x500] ;  /* 0x00014000ff0d9b82 */ /* 0x000e620000000800 */
[----:B0-----:R-:W-:Y:S02]  /*8890*/  LEA R21, R18, R9, 0x18 ;  /* 0x0000000912157211 */ /* 0x001fe400078ec0ff */
[----:B------:R-:W-:-:S03]  /*88a0*/  SHF.L.U32 R9, R7, 0x1f, RZ ;  /* 0x0000001f07097819 */ /* 0x000fc600000006ff */
[----:B------:R-:W-:-:S04]  /*88b0*/  IMAD R18, R8, 0x8, R21 ;  /* 0x0000000808127824 */ /* 0x000fc800078e0215 */
[----:B------:R-:W0:Y:S02]  /*88c0*/  SYNCS.PHASECHK.TRANS64.TRYWAIT P0, [R18+URZ+0x70], R9 ;  /* 0x00007009120075a7 */ /* 0x000e24000800017f */
[----:B01----:R-:W-:Y:S05]  /*88d0*/  @!P0 BRA `(.L_x_180) ;  /* 0x0000001000d88947 */ /* 0x003fea0003800000 */
.L_x_209:
[----:B0-----:R-:W-:Y:S01]  /*88e0*/  PRMT R9, R15, 0x9910, RZ ;  /* 0x000099100f097816 */ /* 0x001fe200000000ff */
[----:B------:R0:W-:Y:S03]  /*88f0*/  @!P1 SYNCS.ARRIVE.TRANS64 RZ, [R18+URZ], R13 ;  /* 0x0000000d12ff99a7 */ /* 0x0001e6000800003f */
[----:B------:R-:W-:-:S13]  /*8900*/  ISETP.NE.AND P0, PT, R9, 0x2, PT ;  /* 0x000000020900780c */ /* 0x000fda0003f05270 */
[----:B0-----:R-:W-:Y:S05]  /*8910*/  @P0 BRA `(.L_x_181) ;  /* 0x0000000000040947 */ /* 0x001fea0003800000 */
[----:B------:R-:W-:Y:S01]  /*8920*/  BPT.TRAP 0x1 ;  /* 0x000000040000795c */ /* 0x000fe20000300000 */
.L_x_181:
[----:B------:R-:W-:Y:S01]  /*8930*/  R2UR UR8, R8 ;  /* 0x00000000080872ca */ /* 0x000fe200000e0000 */
[----:B------:R-:W-:Y:S01]  /*8940*/  VIADD R6, R6, 0xffffffff ;  /* 0xffffffff06067836 */ /* 0x000fe20000000000 */
[----:B------:R-:W-:Y:S01]  /*8950*/  R2UR UR18, R21 ;  /* 0x00000000151272ca */ /* 0x000fe200000e0000 */
[----:B------:R-:W-:Y:S01]  /*8960*/  UIADD3 UR14, UP0, UR24, 0xf0, URZ ;  /* 0x000000f0180e7890 */ /* 0x000fe2000ff1e03f */
[----:B------:R-:W-:Y:S01]  /*8970*/  R2UR UR20, R19 ;  /* 0x00000000131472ca */ /* 0x000fe200000e0000 */
[----:B------:R-:W-:Y:S01]  /*8980*/  UIADD3 UR26, UP1, UR24, 0x1f0, URZ ;  /* 0x000001f0181a7890 */ /* 0x000fe2000ff3e03f */
[----:B------:R-:W-:Y:S01]  /*8990*/  R2UR UR9, R18 ;  /* 0x00000000120972ca */ /* 0x000fe200000e0000 */
[----:B------:R-:W-:Y:S01]  /*89a0*/  UIADD3.X UR15, URZ, UR25, URZ, UP0, !UPT ;  /* 0x000000193f0f7290 */ /* 0x000fe200087fe43f */
[----:B------:R-:W-:Y:S01]  /*89b0*/  R2UR UR10, R20 ;  /* 0x00000000140a72ca */ /* 0x000fe200000e0000 */
[----:B------:R-:W-:Y:S01]  /*89c0*/  VIADD R8, R8, 0x1 ;  /* 0x0000000108087836 */ /* 0x000fe20000000000 */
[----:B------:R-:W-:Y:S01]  /*89d0*/  R2UR UR12, R16 ;  /* 0x00000000100c72ca */ /* 0x000fe200000e0000 */
[----:B------:R-:W-:Y:S01]  /*89e0*/  UIADD3.X UR27, URZ, UR25, URZ, UP1, !UPT ;  /* 0x000000193f1b7290 */ /* 0x000fe20008ffe43f */
[----:B------:R-:W-:Y:S01]  /*89f0*/  R2UR UR21, R17 ;  /* 0x00000000111572ca */ /* 0x000fe200000e0000 */
[----:B------:R-:W-:Y:S01]  /*8a00*/  USHF.L.U32 UR8, UR8, 0xd, URZ ;  /* 0x0000000d08087899 */ /* 0x000fe2000800063f */
[----:B------:R-:W-:Y:S01]  /*8a10*/  ISETP.GT.AND P1, PT, R6, 0x1, PT ;  /* 0x000000010600780c */ /* 0x000fe20003f24270 */
[----:B------:R-:W-:Y:S01]  /*8a20*/  UMOV UR16, 0x0 ;  /* 0x0000000000107882 */ /* 0x000fe20000000000 */
[----:B------:R-:W-:Y:S01]  /*8a30*/  UMOV UR17, 0x10000000 ;  /* 0x1000000000117882 */ /* 0x000fe20000000000 */
[----:B------:R-:W-:Y:S01]  /*8a40*/  ULOP3.LUT UR11, UR8, 0x1800, UR4, 0xf8, !UPT ;  /* 0x00001800080b7892 */ /* 0x000fe2000f8ef804 */
[----:B------:R-:W-:Y:S01]  /*8a50*/  ISETP.NE.AND P0, PT, R8, 0xe, PT ;  /* 0x0000000e0800780c */ /* 0x000fe20003f05270 */
[----:B------:R-:W-:Y:S01]  /*8a60*/  UIADD3 UR8, UR18, 0x200, UR8 ;  /* 0x0000020012087890 */ /* 0x000fe2000fffe008 */
[----:B------:R-:W-:Y:S01]  /*8a70*/  VIADD R20, R20, 0x40 ;  /* 0x0000004014147836 */ /* 0x000fe20000000000 */
[----:B------:R-:W-:Y:S01]  /*8a80*/  UIADD3 UR18, UR18, 0x1c200, UR11 ;  /* 0x0001c20012127890 */ /* 0x000fe2000fffe00b */
[----:B------:R-:W-:Y:S01]  /*8a90*/  SEL R18, RZ, 0x1, P0 ;  /* 0x00000001ff127807 */ /* 0x000fe20000000000 */
[----:B------:R-:W-:Y:S01]  /*8aa0*/  UMOV UR28, 0xf0000 ;  /* 0x000f0000001c7882 */ /* 0x000fe20000000000 */
[----:B------:R-:W-:Y:S01]  /*8ab0*/  UMOV UR11, UR20 ;  /* 0x00000014000b7c82 */ /* 0x000fe20008000000 */
[----:B------:R-:W-:-:S02]  /*8ac0*/  SEL R8, R8, RZ, P0 ;  /* 0x000000ff08087207 */ /* 0x000fc40000000000 */
[----:B------:R-:W-:Y:S01]  /*8ad0*/  LOP3.LUT R7, R7, R18, RZ, 0x3c, !PT ;  /* 0x0000001207077212 */ /* 0x000fe200078e3cff */
[----:B------:R0:W-:Y:S02]  /*8ae0*/  UTMALDG.3D [UR8], [UR14], desc[UR16] ;  /* 0x000010080e0075b4 */ /* 0x0001e40008011000 */
[----:B0-----:R-:W-:Y:S01]  /*8af0*/  UMOV UR8, UR18 ;  /* 0x0000001200087c82 */ /* 0x001fe20008000000 */
[----:B------:R-:W-:Y:S02]  /*8b00*/  UMOV UR11, UR21 ;  /* 0x00000015000b7c82 */ /* 0x000fe40008000000 */
[----:B------:R0:W-:Y:S02]  /*8b10*/  UTMALDG.3D.MULTICAST [UR8], [UR26], UR28, desc[UR16] ;  /* 0x000010081a0073b4 */ /* 0x0001e4000801181c */
[----:B0-----:R-:W-:Y:S05]  /*8b20*/  @P1 BRA `(.L_x_182) ;  /* 0xfffffffc00481947 */ /* 0x001fea000383ffff */
.L_x_179:
[----:B------:R-:W-:Y:S05]  /*8b30*/  BSYNC B1 ;  /* 0x0000000000017941 */ /* 0x000fea0003800000 */
.L_x_178:
[----:B------:R-:W-:Y:S01]  /*8b40*/  LOP3.LUT P1, RZ, R14, 0xff, RZ, 0xc0, !PT ;  /* 0x000000ff0eff7812 */ /* 0x000fe2000782c0ff */
[C---:B------:R-:W-:Y:S01]  /*8b50*/  IMAD.IADD R9, R11.reuse, 0x1, R12 ;  /* 0x000000010b097824 */ /* 0x040fe200078e020c */
[----:B------:R-:W-:Y:S01]  /*8b60*/  ULDC.64 UR8, c[0x0][0x650] ;  /* 0x0001940000087ab9 */ /* 0x000fe20000000a00 */
[----:B------:R-:W-:Y:S01]  /*8b70*/  ISETP.GE.U32.AND P3, PT, R11, 0xe, PT ;  /* 0x0000000e0b00780c */ /* 0x000fe20003f66070 */
[----:B------:R-:W-:Y:S01]  /*8b80*/  BSSY B1, `(.L_x_183) ;  /* 0x000006a000017945 */ /* 0x000fe20003800000 */
[----:B------:R-:W-:Y:S01]  /*8b90*/  IMAD.MOV.U32 R17, RZ, RZ, -0x1 ;  /* 0xffffffffff117424 */ /* 0x000fe200078e00ff */
[----:B------:R-:W-:Y:S01]  /*8ba0*/  ISETP.GT.U32.AND P0, PT, R9, 0xd, PT ;  /* 0x0000000d0900780c */ /* 0x000fe20003f04070 */
[----:B------:R-:W-:Y:S01]  /*8bb0*/  IMAD.MOV.U32 R16, RZ, RZ, -0x1 ;  /* 0xffffffffff107424 */ /* 0x000fe200078e00ff */
[----:B------:R-:W-:Y:S02]  /*8bc0*/  SHF.R.U32.HI R6, RZ, 0x1, R9 ;  /* 0x00000001ff067819 */ /* 0x000fe40000011609 */
[----:B------:R-:W-:-:S02]  /*8bd0*/  ISETP.LT.U32.AND P0, PT, R11, 0xe, P0 ;  /* 0x0000000e0b00780c */ /* 0x000fc40000701070 */
[----:B------:R-:W-:Y:S01]  /*8be0*/  PRMT R14, RZ, 0x7610, R14 ;  /* 0x00007610ff0e7816 */ /* 0x000fe2000000000e */
[----:B------:R-:W0:Y:S01]  /*8bf0*/  @P1 S2R R8, SR_CgaCtaId ;  /* 0x0000000000081919 */ /* 0x000e220000008800 */
[----:B------:R-:W-:-:S04]  /*8c00*/  @P1 MOV R7, 0x400 ;  /* 0x0000040000071802 */ /* 0x000fc80000000f00 */
[----:B0-----:R-:W-:Y:S01]  /*8c10*/  @P1 LEA R8, R8, R7, 0x18 ;  /* 0x0000000708081211 */ /* 0x001fe200078ec0ff */
[----:B------:R-:W-:Y:S01]  /*8c20*/  IMAD.WIDE.U32 R6, R6, -0x6db6db6d, RZ ;  /* 0x9249249306067825 */ /* 0x000fe200078e00ff */
[----:B------:R-:W-:Y:S02]  /*8c30*/  SEL R6, RZ, 0x1, !P0 ;  /* 0x00000001ff067807 */ /* 0x000fe40004000000 */
[----:B------:R0:W-:Y:S01]  /*8c40*/  @P1 SYNCS.ARRIVE.TRANS64.A1T0 RZ, [R8+URZ+0xf8], RZ ;  /* 0x0000f8ff08ff19a7 */ /* 0x0001e2000810003f */
[----:B------:R-:W-:Y:S02]  /*8c50*/  IADD3 R2, P1, R2, UR22, RZ ;  /* 0x0000001602027c10 */ /* 0x000fe4000ff3e0ff */
[----:B------:R-:W-:Y:S01]  /*8c60*/  LOP3.LUT R5, R5, R6, RZ, 0x3c, !PT ;  /* 0x0000000605057212 */ /* 0x000fe200078e3cff */
[----:B------:R-:W-:Y:S01]  /*8c70*/  IMAD.MOV.U32 R6, RZ, RZ, -0x1 ;  /* 0xffffffffff067424 */ /* 0x000fe200078e00ff */
[----:B------:R-:W-:Y:S02]  /*8c80*/  IADD3.X R3, R3, UR13, RZ, P1, !PT ;  /* 0x0000000d03037c10 */ /* 0x000fe40008ffe4ff */
[----:B------:R-:W-:-:S02]  /*8c90*/  ISETP.GE.U32.AND P0, PT, R2, UR8, PT ;  /* 0x0000000802007c0c */ /* 0x000fc4000bf06070 */
[----:B0-----:R-:W-:Y:S02]  /*8ca0*/  SHF.R.U32.HI R8, RZ, 0x2, R7 ;  /* 0x00000002ff087819 */ /* 0x001fe40000011607 */
[----:B------:R-:W-:Y:S02]  /*8cb0*/  ISETP.GE.U32.AND.EX P0, PT, R3, UR9, PT, P0 ;  /* 0x0000000903007c0c */ /* 0x000fe4000bf06100 */
[----:B------:R-:W-:Y:S01]  /*8cc0*/  @P3 LOP3.LUT R5, R5, 0x1, R8, 0x78, !PT ;  /* 0x0000000105053812 */ /* 0x000fe200078e7808 */
[----:B------:R-:W-:Y:S01]  /*8cd0*/  IMAD R12, R8, -0xe, R9 ;  /* 0xfffffff2080c7824 */ /* 0x000fe200078e0209 */
[----:B------:R-:W-:-:S09]  /*8ce0*/  PRMT R7, RZ, 0x7610, R7 ;  /* 0x00007610ff077816 */ /* 0x000fd20000000007 */
[----:B------:R-:W-:Y:S05]  /*8cf0*/  @P0 BRA `(.L_x_184) ;  /* 0x0000000400480947 */ /* 0x000fea0003800000 */
[----:B------:R-:W0:Y:S01]  /*8d00*/  S2R R17, SR_CTAID.X ;  /* 0x0000000000117919 */ /* 0x000e220000002500 */
[----:B------:R-:W-:Y:S01]  /*8d10*/  ULDC.64 UR8, c[0x0][0x628] ;  /* 0x00018a0000087ab9 */ /* 0x000fe20000000a00 */
[----:B------:R-:W1:Y:S01]  /*8d20*/  LDC R18, c[0x0][0x144] ;  /* 0x00005100ff127b82 */ /* 0x000e620000000800 */
[----:B------:R-:W-:Y:S01]  /*8d30*/  ISETP.NE.U32.AND P0, PT, RZ, UR8, PT ;  /* 0x00000008ff007c0c */ /* 0x000fe2000bf05070 */
[----:B------:R-:W2:Y:S01]  /*8d40*/  S2R R13, SR_CTAID.Y ;  /* 0x00000000000d7919 */ /* 0x000ea20000002600 */
[----:B------:R-:W-:Y:S01]  /*8d50*/  ULDC UR10, c[0x0][0x150] ;  /* 0x00005400000a7ab9 */ /* 0x000fe20000000800 */
[----:B------:R-:W-:Y:S01]  /*8d60*/  ULDC UR11, c[0x0][0x630] ;  /* 0x00018c00000b7ab9 */ /* 0x000fe20000000800 */
[----:B------:R-:W-:Y:S01]  /*8d70*/  ISETP.NE.AND.EX P0, PT, RZ, UR9, PT, P0 ;  /* 0x00000009ff007c0c */ /* 0x000fe2000bf05300 */
[----:B------:R-:W-:Y:S01]  /*8d80*/  IMAD.MOV.U32 R6, RZ, RZ, R2 ;  /* 0x000000ffff067224 */ /* 0x000fe200078e0002 */
[----:B0-----:R-:W-:-:S05]  /*8d90*/  I2FP.F32.U32 R7, R17 ;  /* 0x0000001100077245 */ /* 0x001fca0000201000 */
[----:B------:R-:W-:Y:S01]  /*8da0*/  FMUL R20, R7, UR10 ;  /* 0x0000000a07147c20 */ /* 0x000fe20008400000 */
[----:B------:R-:W-:-:S05]  /*8db0*/  IMAD.MOV.U32 R7, RZ, RZ, R3 ;  /* 0x000000ffff077224 */ /* 0x000fca00078e0003 */
[----:B--2---:R-:W-:Y:S05]  /*8dc0*/  @!P0 BRA `(.L_x_185) ;  /* 0x0000000000288947 */ /* 0x004fea0003800000 */
[----:B------:R-:W-:Y:S02]  /*8dd0*/  ULDC UR10, c[0x0][0x634] ;  /* 0x00018d00000a7ab9 */ /* 0x000fe40000000800 */
[----:B------:R-:W-:-:S05]  /*8de0*/  IADD3 R7, P0, R2, UR10, RZ ;  /* 0x0000000a02077c10 */ /* 0x000fca000ff1e0ff */
[----:B------:R-:W-:-:S04]  /*8df0*/  IMAD.X R19, RZ, RZ, R3, P0 ;  /* 0x000000ffff137224 */ /* 0x000fc800000e0603 */
[----:B------:R-:W-:-:S04]  /*8e00*/  IMAD.WIDE.U32 R8, R19, UR8, RZ ;  /* 0x0000000813087c25 */ /* 0x000fc8000f8e00ff */
[----:B------:R-:W-:-:S04]  /*8e10*/  IMAD.WIDE.U32 R8, P0, R7, UR9, R8 ;  /* 0x0000000907087c25 */ /* 0x000fc8000f800008 */
[----:B------:R-:W-:-:S04]  /*8e20*/  IMAD.WIDE.U32 R6, R7, UR8, RZ ;  /* 0x0000000807067c25 */ /* 0x000fc8000f8e00ff */
[----:B------:R-:W-:Y:S01]  /*8e30*/  IMAD.MOV.U32 R6, RZ, RZ, R9 ;  /* 0x000000ffff067224 */ /* 0x000fe200078e0009 */
[----:B------:R-:W-:Y:S01]  /*8e40*/  IADD3 RZ, P1, R7, R8, RZ ;  /* 0x0000000807ff7210 */ /* 0x000fe20007f3e0ff */
[----:B------:R-:W-:-:S04]  /*8e50*/  IMAD.X R7, RZ, RZ, RZ, P0 ;  /* 0x000000ffff077224 */ /* 0x000fc800000e06ff */
[----:B------:R-:W-:-:S08]  /*8e60*/  IMAD.WIDE.U32.X R6, R19, UR9, R6, P1 ;  /* 0x0000000913067c25 */ /* 0x000fd000088e0406 */
.L_x_185:
[--C-:B------:R-:W-:Y:S01]  /*8e70*/  SHF.R.U64 R16, R6, UR11, R7.reuse ;  /* 0x0000000b06107c19 */ /* 0x100fe20008001207 */
[----:B------:R-:W0:Y:S01]  /*8e80*/  F2I.U32.TRUNC.NTZ R20, R20 ;  /* 0x0000001400147305 */ /* 0x000e22000020f000 */
[----:B------:R-:W-:Y:S01]  /*8e90*/  SHF.R.U32.HI R6, RZ, UR11, R7 ;  /* 0x0000000bff067c19 */ /* 0x000fe20008011607 */
[----:B------:R-:W-:Y:S01]  /*8ea0*/  ULDC.64 UR8, c[0x0][0x620] ;  /* 0x0001880000087ab9 */ /* 0x000fe20000000a00 */
[----:B------:R-:W-:Y:S01]  /*8eb0*/  IADD3 R9, P0, RZ, -R16, RZ ;  /* 0x80000010ff097210 */ /* 0x000fe20007f1e0ff */
[----:B------:R-:W-:-:S04]  /*8ec0*/  ULDC.64 UR10, c[0x0][0x640] ;  /* 0x00019000000a7ab9 */ /* 0x000fc80000000a00 */
[----:B------:R-:W-:Y:S01]  /*8ed0*/  IMAD.X R6, RZ, RZ, ~R6, P0 ;  /* 0x000000ffff067224 */ /* 0x000fe200000e0e06 */
[----:B------:R-:W-:-:S03]  /*8ee0*/  ISETP.NE.U32.AND P0, PT, RZ, UR10, PT ;  /* 0x0000000aff007c0c */ /* 0x000fc6000bf05070 */
[----:B------:R-:W-:Y:S01]  /*8ef0*/  IMAD R8, R6, UR8, RZ ;  /* 0x0000000806087c24 */ /* 0x000fe2000f8e02ff */
[----:B------:R-:W-:Y:S01]  /*8f00*/  ISETP.NE.AND.EX P0, PT, RZ, UR11, PT, P0 ;  /* 0x0000000bff007c0c */ /* 0x000fe2000bf05300 */
[----:B------:R-:W-:Y:S01]  /*8f10*/  IMAD.WIDE.U32 R6, R9, UR8, R2 ;  /* 0x0000000809067c25 */ /* 0x000fe2000f8e0002 */
[----:B------:R-:W-:-:S03]  /*8f20*/  ULDC UR8, c[0x0][0x618] ;  /* 0x0001860000087ab9 */ /* 0x000fc60000000800 */
[----:B------:R-:W-:Y:S01]  /*8f30*/  IMAD R9, R9, UR9, R8 ;  /* 0x0000000909097c24 */ /* 0x000fe2000f8e0208 */
[----:B------:R-:W-:Y:S01]  /*8f40*/  ULDC UR9, c[0x0][0x154] ;  /* 0x0000550000097ab9 */ /* 0x000fe20000000800 */
[----:B0-----:R-:W-:Y:S02]  /*8f50*/  IMAD.MOV R8, RZ, RZ, -R20 ;  /* 0x000000ffff087224 */ /* 0x001fe400078e0a14 */
[----:B------:R-:W-:Y:S01]  /*8f60*/  IMAD.IADD R7, R7, 0x1, R9 ;  /* 0x0000000107077824 */ /* 0x000fe200078e0209 */
[----:B------:R-:W0:Y:S01]  /*8f70*/  LDC R20, c[0x0][0x148] ;  /* 0x00005200ff147b82 */ /* 0x000e220000000800 */
[----:B-1----:R-:W-:Y:S01]  /*8f80*/  IMAD R17, R18, R8, R17 ;  /* 0x0000000812117224 */ /* 0x002fe200078e0211 */
[----:B------:R-:W-:Y:S02]  /*8f90*/  I2FP.F32.U32 R8, R13 ;  /* 0x0000000d00087245 */ /* 0x000fe40000201000 */
[--C-:B------:R-:W-:Y:S02]  /*8fa0*/  SHF.R.U64 R18, R6, UR8, R7.reuse ;  /* 0x0000000806127c19 */ /* 0x100fe40008001207 */
[----:B------:R-:W-:Y:S01]  /*8fb0*/  SHF.R.U32.HI R7, RZ, UR8, R7 ;  /* 0x00000008ff077c19 */ /* 0x000fe20008011607 */
[----:B------:R-:W-:Y:S01]  /*8fc0*/  FMUL R8, R8, UR9 ;  /* 0x0000000908087c20 */ /* 0x000fe20008400000 */
[----:B------:R-:W-:-:S02]  /*8fd0*/  ULDC UR8, c[0x0][0x608] ;  /* 0x0001820000087ab9 */ /* 0x000fc40000000800 */
[--C-:B------:R-:W-:Y:S01]  /*8fe0*/  SHF.R.U64 R22, R18, UR8, R7.reuse ;  /* 0x0000000812167c19 */ /* 0x100fe20008001207 */
[----:B------:R1:W2:Y:S01]  /*8ff0*/  F2I.U32.TRUNC.NTZ R23, R8 ;  /* 0x0000000800177305 */ /* 0x0002a2000020f000 */
[----:B------:R-:W-:Y:S01]  /*9000*/  SHF.R.U32.HI R7, RZ, UR8, R7 ;  /* 0x00000008ff077c19 */ /* 0x000fe20008011607 */
[----:B------:R-:W-:-:S03]  /*9010*/  ULDC UR8, c[0x0][0x658] ;  /* 0x0001960000087ab9 */ /* 0x000fc60000000800 */
[--C-:B------:R-:W-:Y:S02]  /*9020*/  SHF.R.U64 R19, R22, UR8, R7.reuse ;  /* 0x0000000816137c19 */ /* 0x100fe40008001207 */
[----:B------:R-:W-:-:S03]  /*9030*/  SHF.R.U32.HI R21, RZ, UR8, R7 ;  /* 0x00000008ff157c19 */ /* 0x000fc60008011607 */
[----:B------:R-:W-:Y:S02]  /*9040*/  IMAD.MOV.U32 R6, RZ, RZ, R19 ;  /* 0x000000ffff067224 */ /* 0x000fe400078e0013 */
[----:B------:R-:W-:Y:S01]  /*9050*/  IMAD.MOV.U32 R7, RZ, RZ, R21 ;  /* 0x000000ffff077224 */ /* 0x000fe200078e0015 */
[----:B-1----:R-:W-:Y:S06]  /*9060*/  @!P0 BRA `(.L_x_186) ;  /* 0x0000000000288947 */ /* 0x002fec0003800000 */
        /* <DEDUP_REMOVED lines=10> */
.L_x_186:
[----:B------:R-:W-:Y:S01]  /*9110*/  ULDC UR8, c[0x0][0x648] ;  /* 0x0001920000087ab9 */ /* 0x000fe20000000800 */
[----:B--2---:R-:W-:Y:S01]  /*9120*/  IMAD.MOV R23, RZ, RZ, -R23 ;  /* 0x000000ffff177224 */ /* 0x004fe200078e0a17 */
[----:B------:R-:W-:Y:S01]  /*9130*/  SHF.R.U64 R7, R6, UR8, R7 ;  /* 0x0000000806077c19 */ /* 0x000fe20008001207 */
[----:B------:R-:W-:Y:S01]  /*9140*/  ULDC UR8, c[0x0][0x638] ;  /* 0x00018e0000087ab9 */ /* 0x000fe20000000800 */
[----:B------:R-:W-:Y:S01]  /*9150*/  LOP3.LUT R6, R22, UR19, RZ, 0xc0, !PT ;  /* 0x0000001316067c12 */ /* 0x000fe2000f8ec0ff */
[----:B0-----:R-:W-:Y:S01]  /*9160*/  @P2 IMAD R17, R20, R23, R13 ;  /* 0x0000001714112224 */ /* 0x001fe200078e020d */
[----:B------:R-:W-:Y:S01]  /*9170*/  LOP3.LUT R18, R18, UR5, RZ, 0xc0, !PT ;  /* 0x0000000512127c12 */ /* 0x000fe2000f8ec0ff */
[----:B------:R-:W-:Y:S01]  /*9180*/  IMAD.MOV R8, RZ, RZ, -R7 ;  /* 0x000000ffff087224 */ /* 0x000fe200078e0a07 */
[----:B------:R-:W-:Y:S01]  /*9190*/  ULDC UR9, c[0x0][0x610] ;  /* 0x0001840000097ab9 */ /* 0x000fe20000000800 */
[----:B------:R-:W-:Y:S02]  /*91a0*/  IMAD R6, R7, UR6, R6 ;  /* 0x0000000607067c24 */ /* 0x000fe4000f8e0206 */
[----:B------:R-:W-:Y:S01]  /*91b0*/  IMAD R19, R8, UR8, R19 ;  /* 0x0000000808137c24 */ /* 0x000fe2000f8e0213 */
[----:B------:R-:W-:Y:S01]  /*91c0*/  ULDC UR8, c[0x0][0x600] ;  /* 0x0001800000087ab9 */ /* 0x000fe20000000800 */
[----:B------:R-:W-:-:S02]  /*91d0*/  IMAD R6, R6, UR9, R17 ;  /* 0x0000000906067c24 */ /* 0x000fc4000f8e0211 */
[----:B------:R-:W-:Y:S02]  /*91e0*/  IMAD R19, R19, UR8, R18 ;  /* 0x0000000813137c24 */ /* 0x000fe4000f8e0212 */
[----:B------:R-:W-:-:S03]  /*91f0*/  IMAD.MOV.U32 R7, RZ, RZ, 0x1 ;  /* 0x00000001ff077424 */ /* 0x000fc600078e00ff */
[----:B------:R-:W-:Y:S02]  /*9200*/  SEL R17, R19, R6, !P2 ;  /* 0x0000000613117207 */ /* 0x000fe40005000000 */
[----:B------:R-:W-:-:S07]  /*9210*/  SEL R6, R6, R19, !P2 ;  /* 0x0000001306067207 */ /* 0x000fce0005000000 */
.L_x_184:
[----:B------:R-:W-:Y:S05]  /*9220*/  BSYNC B1 ;  /* 0x0000000000017941 */ /* 0x000fea0003800000 */
.L_x_183:
[----:B------:R-:W-:-:S13]  /*9230*/  LOP3.LUT P0, RZ, R7, 0xff, RZ, 0xc0, !PT ;  /* 0x000000ff07ff7812 */ /* 0x000fda000780c0ff */
[----:B------:R-:W-:Y:S05]  /*9240*/  @P0 BRA `(.L_x_187) ;  /* 0xfffffff4004c0947 */ /* 0x000fea000383ffff */
[----:B------:R-:W-:Y:S05]  /*9250*/  BSYNC B0 ;  /* 0x0000000000007941 */ /* 0x000fea0003800000 */
.L_x_176:
[----:B------:R-:W-:-:S03]  /*9260*/  UMOV UR8, 0xffffffff ;  /* 0xffffffff00087882 */ /* 0x000fc60000000000 */
[----:B------:R-:W-:Y:S05]  /*9270*/  BRA.DIV UR8, `(.L_x_188) ;  /* 0x0000000a08847947 */ /* 0x000fea000b800000 */
[----:B------:R-:W-:-:S13]  /*9280*/  ELECT P0, URZ, PT ;  /* 0x00000000003f782f */ /* 0x000fda0003800000 */
.L_x_212:
[----:B------:R-:W-:Y:S04]  /*9290*/  BSSY B0, `(.L_x_189) ;  /* 0x0000085000007945 */ /* 0x000fe80003800000 */
[----:B------:R-:W-:Y:S05]  /*92a0*/  @!P0 BRA `(.L_x_190) ;  /* 0x00000008000c8947 */ /* 0x000fea0003800000 */
[----:B------:R-:W-:-:S04]  /*92b0*/  LOP3.LUT R4, R4, 0x2, RZ, 0xfc, !PT ;  /* 0x0000000204047812 */ /* 0x000fc800078efcff */
[----:B------:R-:W-:-:S13]  /*92c0*/  ISETP.NE.AND P0, PT, R4, 0x3, PT ;  /* 0x000000030400780c */ /* 0x000fda0003f05270 */
[----:B------:R-:W-:Y:S05]  /*92d0*/  @!P0 BRA `(.L_x_191) ;  /* 0x0000000000048947 */ /* 0x000fea0003800000 */
[----:B------:R-:W-:Y:S01]  /*92e0*/  BPT.TRAP 0x1 ;  /* 0x000000040000795c */ /* 0x000fe20000300000 */
.L_x_191:
[----:B------:R-:W0:Y:S01]  /*92f0*/  S2R R3, SR_CgaCtaId ;  /* 0x0000000000037919 */ /* 0x000e220000008800 */
[----:B------:R-:W-:Y:S02]  /*9300*/  MOV R0, 0x400 ;  /* 0x0000040000007802 */ /* 0x000fe40000000f00 */
[----:B------:R-:W-:Y:S02]  /*9310*/  SHF.L.U32 R2, R5, 0x1f, RZ ;  /* 0x0000001f05027819 */ /* 0x000fe400000006ff */
[----:B0-----:R-:W-:-:S05]  /*9320*/  LEA R3, R3, R0, 0x18 ;  /* 0x0000000003037211 */ /* 0x001fca00078ec0ff */
[----:B------:R-:W-:-:S04]  /*9330*/  VIADD R3, R3, 0x70 ;  /* 0x0000007003037836 */ /* 0x000fc80000000000 */
[C---:B------:R-:W-:Y:S02]  /*9340*/  IMAD R7, R12.reuse, 0x8, R3 ;  /* 0x000000080c077824 */ /* 0x040fe400078e0203 */
[----:B------:R-:W-:Y:S02]  /*9350*/  VIADD R12, R12, 0x1 ;  /* 0x000000010c0c7836 */ /* 0x000fe40000000000 */
[----:B------:R-:W0:Y:S03]  /*9360*/  SYNCS.PHASECHK.TRANS64.TRYWAIT P0, [R7+URZ], R2 ;  /* 0x00000002070075a7 */ /* 0x000e26000800017f */
[----:B------:R-:W-:-:S04]  /*9370*/  ISETP.NE.AND P1, PT, R12, 0xe, PT ;  /* 0x0000000e0c00780c */ /* 0x000fc80003f25270 */
[----:B------:R-:W-:Y:S02]  /*9380*/  SEL R0, RZ, 0x1, P1 ;  /* 0x00000001ff007807 */ /* 0x000fe40000800000 */
[----:B------:R-:W-:Y:S02]  /*9390*/  SEL R12, R12, RZ, P1 ;  /* 0x000000ff0c0c7207 */ /* 0x000fe40000800000 */
[----:B------:R-:W-:-:S03]  /*93a0*/  LOP3.LUT R5, R5, R0, RZ, 0x3c, !PT ;  /* 0x0000000005057212 */ /* 0x000fc600078e3cff */
[----:B------:R-:W-:Y:S01]  /*93b0*/  IMAD R9, R12, 0x8, R3 ;  /* 0x000000080c097824 */ /* 0x000fe200078e0203 */
[----:B------:R-:W-:Y:S01]  /*93c0*/  SHF.L.U32 R4, R5, 0x1f, RZ ;  /* 0x0000001f05047819 */ /* 0x000fe200000006ff */
[----:B0-----:R-:W-:Y:S06]  /*93d0*/  @!P0 BRA `(.L_x_192) ;  /* 0x00000008004c8947 */ /* 0x001fec0003800000 */
.L_x_213:
[----:B------:R-:W1:Y:S01]  /*93e0*/  SYNCS.PHASECHK.TRANS64.TRYWAIT P0, [R9+URZ], R4 ;  /* 0x00000004090075a7 */ /* 0x000e62000800017f */
[----:B------:R-:W-:-:S05]  /*93f0*/  VIADD R0, R12, 0x1 ;  /* 0x000000010c007836 */ /* 0x000fca0000000000 */
[----:B------:R-:W-:-:S04]  /*9400*/  ISETP.NE.AND P1, PT, R0, 0xe, PT ;  /* 0x0000000e0000780c */ /* 0x000fc80003f25270 */
[----:B0-----:R-:W-:Y:S02]  /*9410*/  SEL R2, RZ, 0x1, P1 ;  /* 0x00000001ff027807 */ /* 0x001fe40000800000 */
[----:B------:R-:W-:Y:S02]  /*9420*/  SEL R0, R0, RZ, P1 ;  /* 0x000000ff00007207 */ /* 0x000fe40000800000 */
[----:B------:R-:W-:-:S03]  /*9430*/  LOP3.LUT R7, R5, R2, RZ, 0x3c, !PT ;  /* 0x0000000205077212 */ /* 0x000fc600078e3cff */
[----:B------:R-:W-:Y:S01]  /*9440*/  IMAD R6, R0, 0x8, R3 ;  /* 0x0000000800067824 */ /* 0x000fe200078e0203 */
[----:B------:R-:W-:Y:S01]  /*9450*/  SHF.L.U32 R5, R7, 0x1f, RZ ;  /* 0x0000001f07057819 */ /* 0x000fe200000006ff */
[----:B-1----:R-:W-:Y:S06]  /*9460*/  @!P0 BRA `(.L_x_193) ;  /* 0x00000008003c8947 */ /* 0x002fec0003800000 */
.L_x_214:
[----:B------:R-:W1:Y:S01]  /*9470*/  SYNCS.PHASECHK.TRANS64.TRYWAIT P0, [R6+URZ], R5 ;  /* 0x00000005060075a7 */ /* 0x000e62000800017f */
[----:B------:R-:W-:-:S05]  /*9480*/  VIADD R0, R0, 0x1 ;  /* 0x0000000100007836 */ /* 0x000fca0000000000 */
[----:B------:R-:W-:-:S04]  /*9490*/  ISETP.NE.AND P1, PT, R0, 0xe, PT ;  /* 0x0000000e0000780c */ /* 0x000fc80003f25270 */
[----:B------:R-:W-:Y:S02]  /*94a0*/  SEL R2, RZ, 0x1, P1 ;  /* 0x00000001ff027807 */ /* 0x000fe40000800000 */
[----:B------:R-:W-:Y:S02]  /*94b0*/  SEL R0, R0, RZ, P1 ;  /* 0x000000ff00007207 */ /* 0x000fe40000800000 */
[----:B------:R-:W-:-:S03]  /*94c0*/  LOP3.LUT R7, R7, R2, RZ, 0x3c, !PT ;  /* 0x0000000207077212 */ /* 0x000fc600078e3cff */
[----:B0-----:R-:W-:Y:S01]  /*94d0*/  IMAD R9, R0, 0x8, R3 ;  /* 0x0000000800097824 */ /* 0x001fe200078e0203 */
[----:B------:R-:W-:Y:S01]  /*94e0*/  SHF.L.U32 R4, R7, 0x1f, RZ ;  /* 0x0000001f07047819 */ /* 0x000fe200000006ff */
[----:B-1----:R-:W-:Y:S06]  /*94f0*/  @!P0 BRA `(.L_x_194) ;  /* 0x00000008002c8947 */ /* 0x002fec0003800000 */
.L_x_215:
        /* <DEDUP_REMOVED lines=9> */
.L_x_216:
        /* <DEDUP_REMOVED lines=9> */
.L_x_217:
        /* <DEDUP_REMOVED lines=9> */
.L_x_218:
        /* <DEDUP_REMOVED lines=9> */
.L_x_219:
        /* <DEDUP_REMOVED lines=9> */
.L_x_220:
        /* <DEDUP_REMOVED lines=9> */
.L_x_221:
        /* <DEDUP_REMOVED lines=9> */
.L_x_222:
        /* <DEDUP_REMOVED lines=9> */
.L_x_223:
        /* <DEDUP_REMOVED lines=9> */
.L_x_224:
[----:B------:R-:W1:Y:S01]  /*9a10*/  SYNCS.PHASECHK.TRANS64.TRYWAIT P0, [R6+URZ], R5 ;  /* 0x00000005060075a7 */ /* 0x000e62000800017f */
[----:B------:R-:W-:-:S05]  /*9a20*/  VIADD R0, R0, 0x1 ;  /* 0x0000000100007836 */ /* 0x000fca0000000000 */
[----:B------:R-:W-:-:S04]  /*9a30*/  ISETP.NE.AND P1, PT, R0, 0xe, PT ;  /* 0x0000000e0000780c */ /* 0x000fc80003f25270 */
[----:B------:R-:W-:Y:S02]  /*9a40*/  SEL R2, RZ, 0x1, P1 ;  /* 0x00000001ff027807 */ /* 0x000fe40000800000 */
[----:B------:R-:W-:Y:S02]  /*9a50*/  SEL R0, R0, RZ, P1 ;  /* 0x000000ff00007207 */ /* 0x000fe40000800000 */
[----:B------:R-:W-:Y:S01]  /*9a60*/  LOP3.LUT R2, R7, R2, RZ, 0x3c, !PT ;  /* 0x0000000207027212 */ /* 0x000fe200078e3cff */
[----:B-1----:R-:W-:Y:S06]  /*9a70*/  @!P0 BRA `(.L_x_204) ;  /* 0x0000000400948947 */ /* 0x002fec0003800000 */
.L_x_225:
[----:B------:R-:W-:Y:S01]  /*9a80*/  IMAD R3, R0, 0x8, R3 ;  /* 0x0000000800037824 */ /* 0x000fe200078e0203 */
[----:B------:R-:W-:-:S07]  /*9a90*/  SHF.L.U32 R0, R2, 0x1f, RZ ;  /* 0x0000001f02007819 */ /* 0x000fce00000006ff */
.L_x_205:
[----:B--2---:R2:W3:Y:S02]  /*9aa0*/  SYNCS.PHASECHK.TRANS64.TRYWAIT P0, [R3+URZ], R0 ;  /* 0x00000000030075a7 */ /* 0x0044e4000800017f */
[----:B---3--:R-:W-:Y:S05]  /*9ab0*/  @!P0 NANOSLEEP.SYNCS 0x989680 ;  /* 0x009896800000895d */ /* 0x008fea0003900000 */
[----:B------:R-:W3:Y:S02]  /*9ac0*/  @!P0 SYNCS.PHASECHK.TRANS64 P0, [R3+URZ], R0 ;  /* 0x00000000030085a7 */ /* 0x000ee4000800007f */
[----:B---3--:R-:W-:Y:S05]  /*9ad0*/  @!P0 BRA `(.L_x_205) ;  /* 0xfffffffc00f08947 */ /* 0x008fea000383ffff */
.L_x_190:
[----:B------:R-:W-:Y:S05]  /*9ae0*/  BSYNC B0 ;  /* 0x0000000000007941 */ /* 0x000fea0003800000 */
.L_x_189:
[----:B------:R-:W-:Y:S05]  /*9af0*/  EXIT ;  /* 0x000000000000794d */ /* 0x000fea0003800000 */
.L_x_22:
[----:B-1----:R-:W-:-:S04]  /*9b00*/  IMAD.U32 R13, RZ, RZ, UR6 ;  /* 0x00000006ff0d7e24 */ /* 0x002fc8000f8e00ff */
[----:B------:R1:W4:Y:S03]  /*9b10*/  SYNCS.PHASECHK.TRANS64.TRYWAIT P0, [R13+URZ], R12 ;  /* 0x0000000c0d0075a7 */ /* 0x000326000800017f */
[----:B----4-:R-:W-:Y:S05]  /*9b20*/  @!P0 NANOSLEEP.SYNCS 0x989680 ;  /* 0x009896800000895d */ /* 0x010fea0003900000 */
[----:B------:R-:W4:Y:S02]  /*9b30*/  @!P0 SYNCS.PHASECHK.TRANS64 P0, [R13+URZ], R12 ;  /* 0x0000000c0d0085a7 */ /* 0x000f24000800007f */
[----:B----4-:R-:W-:Y:S05]  /*9b40*/  @!P0 BRA `(.L_x_22) ;  /* 0xfffffffc00ec8947 */ /* 0x010fea000383ffff */
[----:B------:R-:W-:Y:S05]  /*9b50*/  BRA `(.L_x_21) ;  /* 0xffffff7c008c7947 */ /* 0x000fea000383ffff */
.L_x_28:
[----:B-1----:R-:W-:-:S04]  /*9b60*/  IMAD.U32 R145, RZ, RZ, UR12 ;  /* 0x0000000cff917e24 */ /* 0x002fc8000f8e00ff */
[----:B------:R1:W4:Y:S03]  /*9b70*/  SYNCS.PHASECHK.TRANS64.TRYWAIT P0, [R145+URZ], R140 ;  /* 0x0000008c910075a7 */ /* 0x000326000800017f */
[----:B----4-:R-:W-:Y:S05]  /*9b80*/  @!P0 NANOSLEEP.SYNCS 0x989680 ;  /* 0x009896800000895d */ /* 0x010fea0003900000 */
[----:B------:R-:W4:Y:S02]  /*9b90*/  @!P0 SYNCS.PHASECHK.TRANS64 P0, [R145+URZ], R140 ;  /* 0x0000008c910085a7 */ /* 0x000f24000800007f */
[----:B----4-:R-:W-:Y:S05]  /*9ba0*/  @!P0 BRA `(.L_x_28) ;  /* 0xfffffffc00ec8947 */ /* 0x010fea000383ffff */
[----:B------:R-:W-:Y:S05]  /*9bb0*/  BRA `(.L_x_27) ;  /* 0xffffff8400d07947 */ /* 0x000fea000383ffff */
.L_x_177:
[----:B------:R-:W-:Y:S01]  /*9bc0*/  BSSY B1, `(.L_x_206) ;  /* 0x0000006000017945 */ /* 0x000fe20003800000 */
[----:B------:R-:W-:-:S07]  /*9bd0*/  IMAD.MOV.U32 R7, RZ, RZ, -0x1 ;  /* 0xffffffffff077424 */ /* 0x000fce00078e00ff */
[----:B------:R-:W-:Y:S05]  /*9be0*/  WARPSYNC.COLLECTIVE R7, `(.L_x_207) ;  /* 0x00000000070c7348 */ /* 0x000fea0003c00000 */
[----:B------:R-:W-:Y:S02]  /*9bf0*/  ELECT P0, UR62, PT ;  /* 0x00000000003e782f */ /* 0x000fe40003800000 */
[----:B------:R-:W-:Y:S01]  /*9c00*/  MOV R7, UR62 ;  /* 0x0000003e00077c02 */ /* 0x000fe20008000f00 */
[----:B------:R-:W-:Y:S10]  /*9c10*/  ENDCOLLECTIVE ;  /* 0x000000000000791b */ /* 0x000ff40003800000 */
.L_x_207:
[----:B------:R-:W-:Y:S05]  /*9c20*/  BSYNC B1 ;  /* 0x0000000000017941 */ /* 0x000fea0003800000 */
.L_x_206:
[----:B------:R-:W-:Y:S05]  /*9c30*/  BRA `(.L_x_208) ;  /* 0xffffffe800dc7947 */ /* 0x000fea000383ffff */
.L_x_180:
[----:B0-----:R0:W1:Y:S02]  /*9c40*/  SYNCS.PHASECHK.TRANS64.TRYWAIT P0, [R18+URZ+0x70], R9 ;  /* 0x00007009120075a7 */ /* 0x001064000800017f */
[----:B-1----:R-:W-:Y:S05]  /*9c50*/  @!P0 NANOSLEEP.SYNCS 0x989680 ;  /* 0x009896800000895d */ /* 0x002fea0003900000 */
[----:B------:R-:W1:Y:S02]  /*9c60*/  @!P0 SYNCS.PHASECHK.TRANS64 P0, [R18+URZ+0x70], R9 ;  /* 0x00007009120085a7 */ /* 0x000e64000800007f */
[----:B-1----:R-:W-:Y:S05]  /*9c70*/  @!P0 BRA `(.L_x_180) ;  /* 0xfffffffc00f08947 */ /* 0x002fea000383ffff */
[----:B------:R-:W-:Y:S05]  /*9c80*/  BRA `(.L_x_209) ;  /* 0xffffffec00147947 */ /* 0x000fea000383ffff */
.L_x_188:
[----:B------:R-:W-:Y:S01]  /*9c90*/  BSSY B0, `(.L_x_210) ;  /* 0x0000006000007945 */ /* 0x000fe20003800000 */
[----:B------:R-:W-:-:S07]  /*9ca0*/  IMAD.MOV.U32 R7, RZ, RZ, -0x1 ;  /* 0xffffffffff077424 */ /* 0x000fce00078e00ff */
[----:B------:R-:W-:Y:S05]  /*9cb0*/  WARPSYNC.COLLECTIVE R7, `(.L_x_211) ;  /* 0x00000000070c7348 */ /* 0x000fea0003c00000 */
[----:B------:R-:W-:Y:S02]  /*9cc0*/  ELECT P0, UR62, PT ;  /* 0x00000000003e782f */ /* 0x000fe40003800000 */
[----:B------:R-:W-:Y:S01]  /*9cd0*/  MOV R7, UR62 ;  /* 0x0000003e00077c02 */ /* 0x000fe20008000f00 */
[----:B------:R-:W-:Y:S10]  /*9ce0*/  ENDCOLLECTIVE ;  /* 0x000000000000791b */ /* 0x000ff40003800000 */
.L_x_211:
[----:B------:R-:W-:Y:S05]  /*9cf0*/  BSYNC B0 ;  /* 0x0000000000007941 */ /* 0x000fea0003800000 */
.L_x_210:
[----:B------:R-:W-:Y:S05]  /*9d00*/  BRA `(.L_x_212) ;  /* 0xfffffff400607947 */ /* 0x000fea000383ffff */
.L_x_192:
[----:B0-----:R0:W1:Y:S02]  /*9d10*/  SYNCS.PHASECHK.TRANS64.TRYWAIT P0, [R7+URZ], R2 ;  /* 0x00000002070075a7 */ /* 0x001064000800017f */
[----:B-1----:R-:W-:Y:S05]  /*9d20*/  @!P0 NANOSLEEP.SYNCS 0x989680 ;  /* 0x009896800000895d */ /* 0x002fea0003900000 */
[----:B------:R-:W1:Y:S02]  /*9d30*/  @!P0 SYNCS.PHASECHK.TRANS64 P0, [R7+URZ], R2 ;  /* 0x00000002070085a7 */ /* 0x000e64000800007f */
[----:B-1----:R-:W-:Y:S05]  /*9d40*/  @!P0 BRA `(.L_x_192) ;  /* 0xfffffffc00f08947 */ /* 0x002fea000383ffff */
[----:B------:R-:W-:Y:S05]  /*9d50*/  BRA `(.L_x_213) ;  /* 0xfffffff400a07947 */ /* 0x000fea000383ffff */
.L_x_193:
[----:B0-----:R0:W1:Y:S02]  /*9d60*/  SYNCS.PHASECHK.TRANS64.TRYWAIT P0, [R9+URZ], R4 ;  /* 0x00000004090075a7 */ /* 0x001064000800017f */
[----:B-1----:R-:W-:Y:S05]  /*9d70*/  @!P0 NANOSLEEP.SYNCS 0x989680 ;  /* 0x009896800000895d */ /* 0x002fea0003900000 */
[----:B------:R-:W1:Y:S02]  /*9d80*/  @!P0 SYNCS.PHASECHK.TRANS64 P0, [R9+URZ], R4 ;  /* 0x00000004090085a7 */ /* 0x000e64000800007f */
[----:B-1----:R-:W-:Y:S05]  /*9d90*/  @!P0 BRA `(.L_x_193) ;  /* 0xfffffffc00f08947 */ /* 0x002fea000383ffff */
[----:B------:R-:W-:Y:S05]  /*9da0*/  BRA `(.L_x_214) ;  /* 0xfffffff400b07947 */ /* 0x000fea000383ffff */
.L_x_194:
[----:B0-----:R0:W1:Y:S02]  /*9db0*/  SYNCS.PHASECHK.TRANS64.TRYWAIT P0, [R6+URZ], R5 ;  /* 0x00000005060075a7 */ /* 0x001064000800017f */
[----:B-1----:R-:W-:Y:S05]  /*9dc0*/  @!P0 NANOSLEEP.SYNCS 0x989680 ;  /* 0x009896800000895d */ /* 0x002fea0003900000 */
[----:B------:R-:W1:Y:S02]  /*9dd0*/  @!P0 SYNCS.PHASECHK.TRANS64 P0, [R6+URZ], R5 ;  /* 0x00000005060085a7 */ /* 0x000e64000800007f */
[----:B-1----:R-:W-:Y:S05]  /*9de0*/  @!P0 BRA `(.L_x_194) ;  /* 0xfffffffc00f08947 */ /* 0x002fea000383ffff */
[----:B------:R-:W-:Y:S05]  /*9df0*/  BRA `(.L_x_215) ;  /* 0xfffffff400c07947 */ /* 0x000fea000383ffff */
.L_x_195:
[----:B0-----:R0:W1:Y:S02]  /*9e00*/  SYNCS.PHASECHK.TRANS64.TRYWAIT P0, [R9+URZ], R4 ;  /* 0x00000004090075a7 */ /* 0x001064000800017f */
[----:B-1----:R-:W-:Y:S05]  /*9e10*/  @!P0 NANOSLEEP.SYNCS 0x989680 ;  /* 0x009896800000895d */ /* 0x002fea0003900000 */
[----:B------:R-:W1:Y:S02]  /*9e20*/  @!P0 SYNCS.PHASECHK.TRANS64 P0, [R9+URZ], R4 ;  /* 0x00000004090085a7 */ /* 0x000e64000800007f */
[----:B-1----:R-:W-:Y:S05]  /*9e30*/  @!P0 BRA `(.L_x_195) ;  /* 0xfffffffc00f08947 */ /* 0x002fea000383ffff */
[----:B------:R-:W-:Y:S05]  /*9e40*/  BRA `(.L_x_216) ;  /* 0xfffffff400d07947 */ /* 0x000fea000383ffff */
.L_x_196:
[----:B0-----:R0:W1:Y:S02]  /*9e50*/  SYNCS.PHASECHK.TRANS64.TRYWAIT P0, [R6+URZ], R5 ;  /* 0x00000005060075a7 */ /* 0x001064000800017f */
[----:B-1----:R-:W-:Y:S05]  /*9e60*/  @!P0 NANOSLEEP.SYNCS 0x989680 ;  /* 0x009896800000895d */ /* 0x002fea0003900000 */
[----:B------:R-:W1:Y:S02]  /*9e70*/  @!P0 SYNCS.PHASECHK.TRANS64 P0, [R6+URZ], R5 ;  /* 0x00000005060085a7 */ /* 0x000e64000800007f */
[----:B-1----:R-:W-:Y:S05]  /*9e80*/  @!P0 BRA `(.L_x_196) ;  /* 0xfffffffc00f08947 */ /* 0x002fea000383ffff */
[----:B------:R-:W-:Y:S05]  /*9e90*/  BRA `(.L_x_217) ;  /* 0xfffffff400e07947 */ /* 0x000fea000383ffff */
.L_x_197:
[----:B0-----:R0:W1:Y:S02]  /*9ea0*/  SYNCS.PHASECHK.TRANS64.TRYWAIT P0, [R9+URZ], R4 ;  /* 0x00000004090075a7 */ /* 0x001064000800017f */
[----:B-1----:R-:W-:Y:S05]  /*9eb0*/  @!P0 NANOSLEEP.SYNCS 0x989680 ;  /* 0x009896800000895d */ /* 0x002fea0003900000 */
[----:B------:R-:W1:Y:S02]  /*9ec0*/  @!P0 SYNCS.PHASECHK.TRANS64 P0, [R9+URZ], R4 ;  /* 0x00000004090085a7 */ /* 0x000e64000800007f */
[----:B-1----:R-:W-:Y:S05]  /*9ed0*/  @!P0 BRA `(.L_x_197) ;  /* 0xfffffffc00f08947 */ /* 0x002fea000383ffff */
[----:B------:R-:W-:Y:S05]  /*9ee0*/  BRA `(.L_x_218) ;  /* 0xfffffff400f07947 */ /* 0x000fea000383ffff */
.L_x_198:
[----:B0-----:R0:W1:Y:S02]  /*9ef0*/  SYNCS.PHASECHK.TRANS64.TRYWAIT P0, [R6+URZ], R5 ;  /* 0x00000005060075a7 */ /* 0x001064000800017f */
[----:B-1----:R-:W-:Y:S05]  /*9f00*/  @!P0 NANOSLEEP.SYNCS 0x989680 ;  /* 0x009896800000895d */ /* 0x002fea0003900000 */
[----:B------:R-:W1:Y:S02]  /*9f10*/  @!P0 SYNCS.PHASECHK.TRANS64 P0, [R6+URZ], R5 ;  /* 0x00000005060085a7 */ /* 0x000e64000800007f */
[----:B-1----:R-:W-:Y:S05]  /*9f20*/  @!P0 BRA `(.L_x_198) ;  /* 0xfffffffc00f08947 */ /* 0x002fea000383ffff */
[----:B------:R-:W-:Y:S05]  /*9f30*/  BRA `(.L_x_219) ;  /* 0xfffffff800007947 */ /* 0x000fea000383ffff */
.L_x_199:
[----:B0-----:R0:W1:Y:S02]  /*9f40*/  SYNCS.PHASECHK.TRANS64.TRYWAIT P0, [R9+URZ], R4 ;  /* 0x00000004090075a7 */ /* 0x001064000800017f */
[----:B-1----:R-:W-:Y:S05]  /*9f50*/  @!P0 NANOSLEEP.SYNCS 0x989680 ;  /* 0x009896800000895d */ /* 0x002fea0003900000 */
[----:B------:R-:W1:Y:S02]  /*9f60*/  @!P0 SYNCS.PHASECHK.TRANS64 P0, [R9+URZ], R4 ;  /* 0x00000004090085a7 */ /* 0x000e64000800007f */
[----:B-1----:R-:W-:Y:S05]  /*9f70*/  @!P0 BRA `(.L_x_199) ;  /* 0xfffffffc00f08947 */ /* 0x002fea000383ffff */
[----:B------:R-:W-:Y:S05]  /*9f80*/  BRA `(.L_x_220) ;  /* 0xfffffff800107947 */ /* 0x000fea000383ffff */
.L_x_200:
[----:B0-----:R0:W1:Y:S02]  /*9f90*/  SYNCS.PHASECHK.TRANS64.TRYWAIT P0, [R6+URZ], R5 ;  /* 0x00000005060075a7 */ /* 0x001064000800017f */
[----:B-1----:R-:W-:Y:S05]  /*9fa0*/  @!P0 NANOSLEEP.SYNCS 0x989680 ;  /* 0x009896800000895d */ /* 0x002fea0003900000 */
[----:B------:R-:W1:Y:S02]  /*9fb0*/  @!P0 SYNCS.PHASECHK.TRANS64 P0, [R6+URZ], R5 ;  /* 0x00000005060085a7 */ /* 0x000e64000800007f */
[----:B-1----:R-:W-:Y:S05]  /*9fc0*/  @!P0 BRA `(.L_x_200) ;  /* 0xfffffffc00f08947 */ /* 0x002fea000383ffff */
[----:B------:R-:W-:Y:S05]  /*9fd0*/  BRA `(.L_x_221) ;  /* 0xfffffff800207947 */ /* 0x000fea000383ffff */
.L_x_201:
[----:B0-----:R0:W1:Y:S02]  /*9fe0*/  SYNCS.PHASECHK.TRANS64.TRYWAIT P0, [R9+URZ], R4 ;  /* 0x00000004090075a7 */ /* 0x001064000800017f */
[----:B-1----:R-:W-:Y:S05]  /*9ff0*/  @!P0 NANOSLEEP.SYNCS 0x989680 ;  /* 0x009896800000895d */ /* 0x002fea0003900000 */
[----:B------:R-:W1:Y:S02]  /*a000*/  @!P0 SYNCS.PHASECHK.TRANS64 P0, [R9+URZ], R4 ;  /* 0x00000004090085a7 */ /* 0x000e64000800007f */
[----:B-1----:R-:W-:Y:S05]  /*a010*/  @!P0 BRA `(.L_x_201) ;  /* 0xfffffffc00f08947 */ /* 0x002fea000383ffff */
[----:B------:R-:W-:Y:S05]  /*a020*/  BRA `(.L_x_222) ;  /* 0xfffffff800307947 */ /* 0x000fea000383ffff */
.L_x_202:
[----:B0-----:R0:W1:Y:S02]  /*a030*/  SYNCS.PHASECHK.TRANS64.TRYWAIT P0, [R6+URZ], R5 ;  /* 0x00000005060075a7 */ /* 0x001064000800017f */
[----:B-1----:R-:W-:Y:S05]  /*a040*/  @!P0 NANOSLEEP.SYNCS 0x989680 ;  /* 0x009896800000895d */ /* 0x002fea0003900000 */
[----:B------:R-:W1:Y:S02]  /*a050*/  @!P0 SYNCS.PHASECHK.TRANS64 P0, [R6+URZ], R5 ;  /* 0x00000005060085a7 */ /* 0x000e64000800007f */
[----:B-1----:R-:W-:Y:S05]  /*a060*/  @!P0 BRA `(.L_x_202) ;  /* 0xfffffffc00f08947 */ /* 0x002fea000383ffff */
[----:B------:R-:W-:Y:S05]  /*a070*/  BRA `(.L_x_223) ;  /* 0xfffffff800407947 */ /* 0x000fea000383ffff */
.L_x_203:
[----:B0-----:R0:W1:Y:S02]  /*a080*/  SYNCS.PHASECHK.TRANS64.TRYWAIT P0, [R9+URZ], R4 ;  /* 0x00000004090075a7 */ /* 0x001064000800017f */
[----:B-1----:R-:W-:Y:S05]  /*a090*/  @!P0 NANOSLEEP.SYNCS 0x989680 ;  /* 0x009896800000895d */ /* 0x002fea0003900000 */
[----:B------:R-:W1:Y:S02]  /*a0a0*/  @!P0 SYNCS.PHASECHK.TRANS64 P0, [R9+URZ], R4 ;  /* 0x00000004090085a7 */ /* 0x000e64000800007f */
[----:B-1----:R-:W-:Y:S05]  /*a0b0*/  @!P0 BRA `(.L_x_203) ;  /* 0xfffffffc00f08947 */ /* 0x002fea000383ffff */
[----:B------:R-:W-:Y:S05]  /*a0c0*/  BRA `(.L_x_224) ;  /* 0xfffffff800507947 */ /* 0x000fea000383ffff */
.L_x_204:
[----:B-1----:R1:W2:Y:S02]  /*a0d0*/  SYNCS.PHASECHK.TRANS64.TRYWAIT P0, [R6+URZ], R5 ;  /* 0x00000005060075a7 */ /* 0x0022a4000800017f */
[----:B--2---:R-:W-:Y:S05]  /*a0e0*/  @!P0 NANOSLEEP.SYNCS 0x989680 ;  /* 0x009896800000895d */ /* 0x004fea0003900000 */
[----:B------:R-:W2:Y:S02]  /*a0f0*/  @!P0 SYNCS.PHASECHK.TRANS64 P0, [R6+URZ], R5 ;  /* 0x00000005060085a7 */ /* 0x000ea4000800007f */
[----:B--2---:R-:W-:Y:S05]  /*a100*/  @!P0 BRA `(.L_x_204) ;  /* 0xfffffffc00f08947 */ /* 0x004fea000383ffff */
[----:B------:R-:W-:Y:S05]  /*a110*/  BRA `(.L_x_225) ;  /* 0xfffffff800587947 */ /* 0x000fea000383ffff */
.L_x_226:
[----:B------:R-:W-:-:S00]  /*a120*/  BRA `(.L_x_226) ;  /* 0xfffffffc00fc7947 */ /* 0x000fc0000383ffff */
[----:B------:R-:W-:-:S00]  /*a130*/  NOP ;  /* 0x0000000000007918 */ /* 0x000fc00000000000 */
        /* <DEDUP_REMOVED lines=12> */
.L_x_227:


//--------------------- .nv.shared._ZN7cutlass13device_kernelINS_4gemm6kernel13GemmUniversalIN4cute5tupleIJiiiiEEENS1_10collective13CollectiveMmaINS1_37MainloopSm90TmaGmmaWarpSpecializedFP8ILi14ENS5_IJNS4_1CILi4EEENSA_ILi1EEESC_EEENS1_35KernelTmaWarpSpecializedCooperativeEEENS5_IJNSA_ILi128EEESG_NSA_ILi64EEEEEENS_12float_e5m2_tENS5_IJlSC_lEEESJ_SK_NS4_8TiledMMAINS4_8MMA_AtomIJNS4_4SM904GMMA31MMA_64x128x32_F32E5M2E5M2_SS_TNILNSO_7ScaleInE1ELSQ_1EEEEEENS4_6LayoutINS5_IJNSA_ILi2EEESC_SC_EEENS5_IJSC_NSA_ILi0EEESW_EEEEENS5_IJNS4_10UnderscoreESZ_SZ_EEEEENS4_13SM90_TMA_LOADENS4_14ComposedLayoutINS4_7SwizzleILi2ELi4ELi3EEENS4_18smem_ptr_flag_bitsILi8EEENST_INS5_IJNSA_ILi8EEESH_EEENS5_IJSH_SC_EEEEEEEvNS4_8identityENS4_23SM90_TMA_LOAD_MULTICASTES1C_vS1D_EENS_8epilogue10collective6detail29Sm90TmaWarpSpecializedAdapterINS1H_15DefaultEpilogueISJ_SK_SK_NS1G_6thread17LinearCombinationISJ_Li1EffLNS1L_9ScaleType4KindE0ELNS_15FloatRoundStyleE2ESJ_EENS1_15EpilogueDefaultEEEEEvvEEEEvNT_6ParamsE --------------------------
	.section	.nv.shared._ZN7cutlass13device_kernelINS_4gemm6kernel13GemmUniversalIN4cute5tupleIJiiiiEEENS1_10collective13CollectiveMmaINS1_37MainloopSm90TmaGmmaWarpSpecializedFP8ILi14ENS5_IJNS4_1CILi4EEENSA_ILi1EEESC_EEENS1_35KernelTmaWarpSpecializedCooperativeEEENS5_IJNSA_ILi128EEESG_NSA_ILi64EEEEEENS_12float_e5m2_tENS5_IJlSC_lEEESJ_SK_NS4_8TiledMMAINS4_8MMA_AtomIJNS4_4SM904GMMA31MMA_64x128x32_F32E5M2E5M2_SS_TNILNSO_7ScaleInE1ELSQ_1EEEEEENS4_6LayoutINS5_IJNSA_ILi2EEESC_SC_EEENS5_IJSC_NSA_ILi0EEESW_EEEEENS5_IJNS4_10UnderscoreESZ_SZ_EEEEENS4_13SM90_TMA_LOADENS4_14ComposedLayoutINS4_7SwizzleILi2ELi4ELi3EEENS4_18smem_ptr_flag_bitsILi8EEENST_INS5_IJNSA_ILi8EEESH_EEENS5_IJSH_SC_EEEEEEEvNS4_8identityENS4_23SM90_TMA_LOAD_MULTICASTES1C_vS1D_EENS_8epilogue10collective6detail29Sm90TmaWarpSpecializedAdapterINS1H_15DefaultEpilogueISJ_SK_SK_NS1G_6thread17LinearCombinationISJ_Li1EffLNS1L_9ScaleType4KindE0ELNS_15FloatRoundStyleE2ESJ_EENS1_15EpilogueDefaultEEEEEvvEEEEvNT_6ParamsE,"aw",@nobits
	.sectionflags	@""
	.align	16
	.zero		1024


//--------------------- .nv.shared.reserved.0     --------------------------
	.section	.nv.shared.reserved.0,"aw",@nobits
	.weak		__nv_reservedSMEM_offset_0_alias
	.size		__nv_reservedSMEM_offset_0_alias, 0, 0
	.other		__nv_reservedSMEM_offset_0_alias,@"STO_CUDA_RESERVED_SHARED STV_DEFAULT"
__nv_reservedSMEM_offset_0_alias:
	.zero		0


//--------------------- .nv.global                --------------------------
	.section	.nv.global,"aw",@nobits
.nv.global:
	.type		_ZN40_INTERNAL_eb9f57bf_4_k_cu_0c602cd2_201904cute1_E,@object
	.size		_ZN40_INTERNAL_eb9f57bf_4_k_cu_0c602cd2_201904cute1_E,(_ZN40_INTERNAL_eb9f57bf_4_k_cu_0c602cd2_201904cuda3std3__45__cpo6cbeginE - _ZN40_INTERNAL_eb9f57bf_4_k_cu_0c602cd2_201904cute1_E)
_ZN40_INTERNAL_eb9f57bf_4_k_cu_0c602cd2_201904cute1_E:
	.zero		1
	.type		_ZN40_INTERNAL_eb9f57bf_4_k_cu_0c602cd2_201904cuda3std3__45__cpo6cbeginE,@object
	.size		_ZN40_INTERNAL_eb9f57bf_4_k_cu_0c602cd2_201904cuda3std3__45__cpo6cbeginE,(_ZN40_INTERNAL_eb9f57bf_4_k_cu_0c602cd2_201904cuda3std3__48in_placeE - _ZN40_INTERNAL_eb9f57bf_4_k_cu_0c602cd2_201904cuda3std3__45__cpo6cbeginE)
_ZN40_INTERNAL_eb9f57bf_4_k_cu_0c602cd2_201904cuda3std3__45__cpo6cbeginE:
	.zero		1
	.type		_ZN40_INTERNAL_eb9f57bf_4_k_cu_0c602cd2_201904cuda3std3__48in_placeE,@object
	.size		_ZN40_INTERNAL_eb9f57bf_4_k_cu_0c602cd2_201904cuda3std3__48in_placeE,(_ZN40_INTERNAL_eb9f57bf_4_k_cu_0c602cd2_201904cuda3std6ranges3__45__cpo9iter_moveE - _ZN40_INTERNAL_eb9f57bf_4_k_cu_0c602cd2_201904cuda3std3__48in_placeE)
_ZN40_INTERNAL_eb9f57bf_4_k_cu_0c602cd2_201904cuda3std3__48in_placeE:
	.zero		1
	.type		_ZN40_INTERNAL_eb9f57bf_4_k_cu_0c602cd2_201904cuda3std6ranges3__45__cpo9iter_moveE,@object
	.size		_ZN40_INTERNAL_eb9f57bf_4_k_cu_0c602cd2_201904cuda3std6ranges3__45__cpo9iter_moveE,(_ZN40_INTERNAL_eb9f57bf_4_k_cu_0c602cd2_201904cuda3std3__45__cpo5beginE - _ZN40_INTERNAL_eb9f57bf_4_k_cu_0c602cd2_201904cuda3std6ranges3__45__cpo9iter_moveE)
_ZN40_INTERNAL_eb9f57bf_4_k_cu_0c602cd2_201904cuda3std6ranges3__45__cpo9iter_moveE:
	.zero		1
	.type		_ZN40_INTERNAL_eb9f57bf_4_k_cu_0c602cd2_201904cuda3std3__45__cpo5beginE,@object
	.size		_ZN40_INTERNAL_eb9f57bf_4_k_cu_0c602cd2_201904cuda3std3__45__cpo5beginE,(_ZN40_INTERNAL_eb9f57bf_4_k_cu_0c602cd2_201904cuda3std3__442_GLOBAL__N__eb9f57bf_4_k_cu_0c602cd2_201906ignoreE - _ZN40_INTERNAL_eb9f57bf_4_k_cu_0c602cd2_201904cuda3std3__45__cpo5beginE)
_ZN40_INTERNAL_eb9f57bf_4_k_cu_0c602cd2_201904cuda3std3__45__cpo5beginE:
	.zero		1
	.type		_ZN40_INTERNAL_eb9f57bf_4_k_cu_0c602cd2_201904cuda3std3__442_GLOBAL__N__eb9f57bf_4_k_cu_0c602cd2_201906ignoreE,@object
	.size		_ZN40_INTERNAL_eb9f57bf_4_k_cu_0c602cd2_201904cuda3std3__442_GLOBAL__N__eb9f57bf_4_k_cu_0c602cd2_201906ignoreE,(_ZN40_INTERNAL_eb9f57bf_4_k_cu_0c602cd2_201904cute7productE - _ZN40_INTERNAL_eb9f57bf_4_k_cu_0c602cd2_201904cuda3std3__442_GLOBAL__N__eb9f57bf_4_k_cu_0c602cd2_201906ignoreE)
_ZN40_INTERNAL_eb9f57bf_4_k_cu_0c602cd2_201904cuda3std3__442_GLOBAL__N__eb9f57bf_4_k_cu_0c602cd2_201906ignoreE:
	.zero		1
	.type		_ZN40_INTERNAL_eb9f57bf_4_k_cu_0c602cd2_201904cute7productE,@object
	.size		_ZN40_INTERNAL_eb9f57bf_4_k_cu_0c602cd2_201904cute7productE,(_ZN40_INTERNAL_eb9f57bf_4_k_cu_0c602cd2_201904cuda3std3__45__cpo3endE - _ZN40_INTERNAL_eb9f57bf_4_k_cu_0c602cd2_201904cute7productE)
_ZN40_INTERNAL_eb9f57bf_4_k_cu_0c602cd2_201904cute7productE:
	.zero		1
	.type		_ZN40_INTERNAL_eb9f57bf_4_k_cu_0c602cd2_201904cuda3std3__45__cpo3endE,@object
	.size		_ZN40_INTERNAL_eb9f57bf_4_k_cu_0c602cd2_201904cuda3std3__45__cpo3endE,(_ZN40_INTERNAL_eb9f57bf_4_k_cu_0c602cd2_201904cuda3std3__419piecewise_constructE - _ZN40_INTERNAL_eb9f57bf_4_k_cu_0c602cd2_201904cuda3std3__45__cpo3endE)
_ZN40_INTERNAL_eb9f57bf_4_k_cu_0c602cd2_201904cuda3std3__45__cpo3endE:
	.zero		1
	.type		_ZN40_INTERNAL_eb9f57bf_4_k_cu_0c602cd2_201904cuda3std3__419piecewise_constructE,@object
	.size		_ZN40_INTERNAL_eb9f57bf_4_k_cu_0c602cd2_201904cuda3std3__419piecewise_constructE,(_ZN40_INTERNAL_eb9f57bf_4_k_cu_0c602cd2_201904cuda3std3__45__cpo4cendE - _ZN40_INTERNAL_eb9f57bf_4_k_cu_0c602cd2_201904cuda3std3__419piecewise_constructE)
_ZN40_INTERNAL_eb9f57bf_4_k_cu_0c602cd2_201904cuda3std3__419piecewise_constructE:
	.zero		1
	.type		_ZN40_INTERNAL_eb9f57bf_4_k_cu_0c602cd2_201904cuda3std3__45__cpo4cendE,@object
	.size		_ZN40_INTERNAL_eb9f57bf_4_k_cu_0c602cd2_201904cuda3std3__45__cpo4cendE,(_ZN40_INTERNAL_eb9f57bf_4_k_cu_0c602cd2_201904cuda3std6ranges3__45__cpo4swapE - _ZN40_INTERNAL_eb9f57bf_4_k_cu_0c602cd2_201904cuda3std3__45__cpo4cendE)
_ZN40_INTERNAL_eb9f57bf_4_k_cu_0c602cd2_201904cuda3std3__45__cpo4cendE:
	.zero		1
	.type		_ZN40_INTERNAL_eb9f57bf_4_k_cu_0c602cd2_201904cuda3std6ranges3__45__cpo4swapE,@object
	.size		_ZN40_INTERNAL_eb9f57bf_4_k_cu_0c602cd2_201904cuda3std6ranges3__45__cpo4swapE,(.L_7 - _ZN40_INTERNAL_eb9f57bf_4_k_cu_0c602cd2_201904cuda3std6ranges3__45__cpo4swapE)
_ZN40_INTERNAL_eb9f57bf_4_k_cu_0c602cd2_201904cuda3std6ranges3__45__cpo4swapE:
	.zero		1
.L_7:


//--------------------- .nv.constant0._ZN7cutlass13device_kernelINS_4gemm6kernel13GemmUniversalIN4cute5tupleIJiiiiEEENS1_10collective13CollectiveMmaINS1_37MainloopSm90TmaGmmaWarpSpecializedFP8ILi14ENS5_IJNS4_1CILi4EEENSA_ILi1EEESC_EEENS1_35KernelTmaWarpSpecializedCooperativeEEENS5_IJNSA_ILi128EEESG_NSA_ILi64EEEEEENS_12float_e5m2_tENS5_IJlSC_lEEESJ_SK_NS4_8TiledMMAINS4_8MMA_AtomIJNS4_4SM904GMMA31MMA_64x128x32_F32E5M2E5M2_SS_TNILNSO_7ScaleInE1ELSQ_1EEEEEENS4_6LayoutINS5_IJNSA_ILi2EEESC_SC_EEENS5_IJSC_NSA_ILi0EEESW_EEEEENS5_IJNS4_10UnderscoreESZ_SZ_EEEEENS4_13SM90_TMA_LOADENS4_14ComposedLayoutINS4_7SwizzleILi2ELi4ELi3EEENS4_18smem_ptr_flag_bitsILi8EEENST_INS5_IJNSA_ILi8EEESH_EEENS5_IJSH_SC_EEEEEEEvNS4_8identityENS4_23SM90_TMA_LOAD_MULTICASTES1C_vS1D_EENS_8epilogue10collective6detail29Sm90TmaWarpSpecializedAdapterINS1H_15DefaultEpilogueISJ_SK_SK_NS1G_6thread17LinearCombinationISJ_Li1EffLNS1L_9ScaleType4KindE0ELNS_15FloatRoundStyleE2ESJ_EENS1_15EpilogueDefaultEEEEEvvEEEEvNT_6ParamsE --------------------------
	.section	.nv.constant0._ZN7cutlass13device_kernelINS_4gemm6kernel13GemmUniversalIN4cute5tupleIJiiiiEEENS1_10collective13CollectiveMmaINS1_37MainloopSm90TmaGmmaWarpSpecializedFP8ILi14ENS5_IJNS4_1CILi4EEENSA_ILi1EEESC_EEENS1_35KernelTmaWarpSpecializedCooperativeEEENS5_IJNSA_ILi128EEESG_NSA_ILi64EEEEEENS_12float_e5m2_tENS5_IJlSC_lEEESJ_SK_NS4_8TiledMMAINS4_8MMA_AtomIJNS4_4SM904GMMA31MMA_64x128x32_F32E5M2E5M2_SS_TNILNSO_7ScaleInE1ELSQ_1EEEEEENS4_6LayoutINS5_IJNSA_ILi2EEESC_SC_EEENS5_IJSC_NSA_ILi0EEESW_EEEEENS5_IJNS4_10UnderscoreESZ_SZ_EEEEENS4_13SM90_TMA_LOADENS4_14ComposedLayoutINS4_7SwizzleILi2ELi4ELi3EEENS4_18smem_ptr_flag_bitsILi8EEENST_INS5_IJNSA_ILi8EEESH_EEENS5_IJSH_SC_EEEEEEEvNS4_8identityENS4_23SM90_TMA_LOAD_MULTICASTES1C_vS1D_EENS_8epilogue10collective6detail29Sm90TmaWarpSpecializedAdapterINS1H_15DefaultEpilogueISJ_SK_SK_NS1G_6thread17LinearCombinationISJ_Li1EffLNS1L_9ScaleType4KindE0ELNS_15FloatRoundStyleE2ESJ_EENS1_15EpilogueDefaultEEEEEvvEEEEvNT_6ParamsE,"a",@progbits
	.sectionflags	@""
	.align	4
.nv.constant0._ZN7cutlass13device_kernelINS_4gemm6kernel13GemmUniversalIN4cute5tupleIJiiiiEEENS1_10collective13CollectiveMmaINS1_37MainloopSm90TmaGmmaWarpSpecializedFP8ILi14ENS5_IJNS4_1CILi4EEENSA_ILi1EEESC_EEENS1_35KernelTmaWarpSpecializedCooperativeEEENS5_IJNSA_ILi128EEESG_NSA_ILi64EEEEEENS_12float_e5m2_tENS5_IJlSC_lEEESJ_SK_NS4_8TiledMMAINS4_8MMA_AtomIJNS4_4SM904GMMA31MMA_64x128x32_F32E5M2E5M2_SS_TNILNSO_7ScaleInE1ELSQ_1EEEEEENS4_6LayoutINS5_IJNSA_ILi2EEESC_SC_EEENS5_IJSC_NSA_ILi0EEESW_EEEEENS5_IJNS4_10UnderscoreESZ_SZ_EEEEENS4_13SM90_TMA_LOADENS4_14ComposedLayoutINS4_7SwizzleILi2ELi4ELi3EEENS4_18smem_ptr_flag_bitsILi8EEENST_INS5_IJNSA_ILi8EEESH_EEENS5_IJSH_SC_EEEEEEEvNS4_8identityENS4_23SM90_TMA_LOAD_MULTICASTES1C_vS1D_EENS_8epilogue10collective6detail29Sm90TmaWarpSpecializedAdapterINS1H_15DefaultEpilogueISJ_SK_SK_NS1G_6thread17LinearCombinationISJ_Li1EffLNS1L_9ScaleType4KindE0ELNS_15FloatRoundStyleE2ESJ_EENS1_15EpilogueDefaultEEEEEvvEEEEvNT_6ParamsE:
	.zero		1664


//--------------------- SYMBOLS --------------------------

	.type		.nv.reservedSmem.offset0,@object
	.size		.nv.reservedSmem.offset0,0x4
